//
// Generated by NVIDIA NVVM Compiler
//
// Compiler Build ID: CL-36424714
// Cuda compilation tools, release 13.0, V13.0.88
// Based on NVVM 20.0.0
//

.version 9.0
.target sm_100
.address_size 64

	// .globl	_Z9print_ptrPdii
.extern .func  (.param .b32 func_retval0) vprintf
(
	.param .b64 vprintf_param_0,
	.param .b64 vprintf_param_1
)
;
.global .align 1 .b8 $str[4] = {37, 102, 32};
.global .align 1 .b8 $str$1[2] = {10};
.global .align 1 .b8 $str$2[4] = {37, 102, 10};

.visible .entry _Z9print_ptrPdii(
	.param .u64 .ptr .align 1 _Z9print_ptrPdii_param_0,
	.param .u32 _Z9print_ptrPdii_param_1,
	.param .u32 _Z9print_ptrPdii_param_2
)
{
	.local .align 8 .b8 	__local_depot0[8];
	.reg .b64 	%SP;
	.reg .b64 	%SPL;
	.reg .pred 	%p<17>;
	.reg .b32 	%r<199>;
	.reg .b64 	%rd<95>;
	.reg .b64 	%fd<32>;

	mov.u64 	%SPL, __local_depot0;
	cvta.local.u64 	%SP, %SPL;
	ld.param.u64 	%rd6, [_Z9print_ptrPdii_param_0];
	ld.param.u32 	%r81, [_Z9print_ptrPdii_param_1];
	ld.param.u32 	%r82, [_Z9print_ptrPdii_param_2];
	cvta.to.global.u64 	%rd1, %rd6;
	add.u64 	%rd7, %SP, 0;
	add.u64 	%rd2, %SPL, 0;
	setp.lt.s32 	%p1, %r81, 1;
	@%p1 bra 	$L__BB0_23;
	setp.lt.s32 	%p2, %r82, 1;
	@%p2 bra 	$L__BB0_17;
	and.b32  	%r1, %r82, 15;
	and.b32  	%r2, %r82, 7;
	and.b32  	%r3, %r82, 2147483632;
	and.b32  	%r4, %r82, 3;
	neg.s32 	%r5, %r3;
	shl.b32 	%r6, %r81, 4;
	shl.b32 	%r7, %r81, 1;
	mul.lo.s32 	%r8, %r81, 3;
	shl.b32 	%r9, %r81, 2;
	mul.lo.s32 	%r10, %r81, 5;
	mul.lo.s32 	%r11, %r81, 7;
	shl.b32 	%r12, %r81, 3;
	mul.lo.s32 	%r13, %r81, 9;
	mul.lo.s32 	%r14, %r81, 10;
	mul.lo.s32 	%r15, %r81, 11;
	mul.lo.s32 	%r16, %r81, 12;
	mul.lo.s32 	%r17, %r81, 13;
	mul.lo.s32 	%r18, %r81, 15;
	mov.b32 	%r177, 0;
	mov.u64 	%rd92, $str$1;
	mov.u64 	%rd79, $str;
	mul.wide.u32 	%rd46, %r6, 8;
$L__BB0_3:
	setp.lt.u32 	%p7, %r82, 16;
	mov.b32 	%r195, 0;
	@%p7 bra 	$L__BB0_6;
	add.s32 	%r192, %r81, %r177;
	add.s32 	%r191, %r7, %r177;
	add.s32 	%r190, %r8, %r177;
	add.s32 	%r189, %r9, %r177;
	add.s32 	%r188, %r10, %r177;
	mad.lo.s32 	%r187, %r81, 6, %r177;
	add.s32 	%r186, %r11, %r177;
	add.s32 	%r185, %r12, %r177;
	add.s32 	%r184, %r13, %r177;
	add.s32 	%r183, %r14, %r177;
	add.s32 	%r182, %r15, %r177;
	add.s32 	%r181, %r16, %r177;
	add.s32 	%r180, %r17, %r177;
	mad.lo.s32 	%r179, %r81, 14, %r177;
	add.s32 	%r178, %r18, %r177;
	mul.wide.u32 	%rd12, %r177, 8;
	add.s64 	%rd94, %rd1, %rd12;
	mov.u32 	%r193, %r5;
$L__BB0_5:
	.pragma "nounroll";
	ld.global.f64 	%fd1, [%rd94];
	st.local.f64 	[%rd2], %fd1;
	cvta.global.u64 	%rd14, %rd79;
	{ // callseq 5, 0
	.param .b64 param0;
	st.param.b64 	[param0], %rd14;
	.param .b64 param1;
	st.param.b64 	[param1], %rd7;
	.param .b32 retval0;
	call.uni (retval0), 
	vprintf, 
	(
	param0, 
	param1
	);
	ld.param.b32 	%r98, [retval0];
	} // callseq 5
	mul.wide.u32 	%rd16, %r192, 8;
	add.s64 	%rd17, %rd1, %rd16;
	ld.global.f64 	%fd2, [%rd17];
	st.local.f64 	[%rd2], %fd2;
	{ // callseq 6, 0
	.param .b64 param0;
	st.param.b64 	[param0], %rd14;
	.param .b64 param1;
	st.param.b64 	[param1], %rd7;
	.param .b32 retval0;
	call.uni (retval0), 
	vprintf, 
	(
	param0, 
	param1
	);
	ld.param.b32 	%r100, [retval0];
	} // callseq 6
	mul.wide.u32 	%rd18, %r191, 8;
	add.s64 	%rd19, %rd1, %rd18;
	ld.global.f64 	%fd3, [%rd19];
	st.local.f64 	[%rd2], %fd3;
	{ // callseq 7, 0
	.param .b64 param0;
	st.param.b64 	[param0], %rd14;
	.param .b64 param1;
	st.param.b64 	[param1], %rd7;
	.param .b32 retval0;
	call.uni (retval0), 
	vprintf, 
	(
	param0, 
	param1
	);
	ld.param.b32 	%r102, [retval0];
	} // callseq 7
	mul.wide.u32 	%rd20, %r190, 8;
	add.s64 	%rd21, %rd1, %rd20;
	ld.global.f64 	%fd4, [%rd21];
	st.local.f64 	[%rd2], %fd4;
	{ // callseq 8, 0
	.param .b64 param0;
	st.param.b64 	[param0], %rd14;
	.param .b64 param1;
	st.param.b64 	[param1], %rd7;
	.param .b32 retval0;
	call.uni (retval0), 
	vprintf, 
	(
	param0, 
	param1
	);
	ld.param.b32 	%r104, [retval0];
	} // callseq 8
	mul.wide.u32 	%rd22, %r189, 8;
	add.s64 	%rd23, %rd1, %rd22;
	ld.global.f64 	%fd5, [%rd23];
	st.local.f64 	[%rd2], %fd5;
	{ // callseq 9, 0
	.param .b64 param0;
	st.param.b64 	[param0], %rd14;
	.param .b64 param1;
	st.param.b64 	[param1], %rd7;
	.param .b32 retval0;
	call.uni (retval0), 
	vprintf, 
	(
	param0, 
	param1
	);
	ld.param.b32 	%r106, [retval0];
	} // callseq 9
	mul.wide.u32 	%rd24, %r188, 8;
	add.s64 	%rd25, %rd1, %rd24;
	ld.global.f64 	%fd6, [%rd25];
	st.local.f64 	[%rd2], %fd6;
	{ // callseq 10, 0
	.param .b64 param0;
	st.param.b64 	[param0], %rd14;
	.param .b64 param1;
	st.param.b64 	[param1], %rd7;
	.param .b32 retval0;
	call.uni (retval0), 
	vprintf, 
	(
	param0, 
	param1
	);
	ld.param.b32 	%r108, [retval0];
	} // callseq 10
	mul.wide.u32 	%rd26, %r187, 8;
	add.s64 	%rd27, %rd1, %rd26;
	ld.global.f64 	%fd7, [%rd27];
	st.local.f64 	[%rd2], %fd7;
	{ // callseq 11, 0
	.param .b64 param0;
	st.param.b64 	[param0], %rd14;
	.param .b64 param1;
	st.param.b64 	[param1], %rd7;
	.param .b32 retval0;
	call.uni (retval0), 
	vprintf, 
	(
	param0, 
	param1
	);
	ld.param.b32 	%r110, [retval0];
	} // callseq 11
	mul.wide.u32 	%rd28, %r186, 8;
	add.s64 	%rd29, %rd1, %rd28;
	ld.global.f64 	%fd8, [%rd29];
	st.local.f64 	[%rd2], %fd8;
	{ // callseq 12, 0
	.param .b64 param0;
	st.param.b64 	[param0], %rd14;
	.param .b64 param1;
	st.param.b64 	[param1], %rd7;
	.param .b32 retval0;
	call.uni (retval0), 
	vprintf, 
	(
	param0, 
	param1
	);
	ld.param.b32 	%r112, [retval0];
	} // callseq 12
	mul.wide.u32 	%rd30, %r185, 8;
	add.s64 	%rd31, %rd1, %rd30;
	ld.global.f64 	%fd9, [%rd31];
	st.local.f64 	[%rd2], %fd9;
	{ // callseq 13, 0
	.param .b64 param0;
	st.param.b64 	[param0], %rd14;
	.param .b64 param1;
	st.param.b64 	[param1], %rd7;
	.param .b32 retval0;
	call.uni (retval0), 
	vprintf, 
	(
	param0, 
	param1
	);
	ld.param.b32 	%r114, [retval0];
	} // callseq 13
	mul.wide.u32 	%rd32, %r184, 8;
	add.s64 	%rd33, %rd1, %rd32;
	ld.global.f64 	%fd10, [%rd33];
	st.local.f64 	[%rd2], %fd10;
	{ // callseq 14, 0
	.param .b64 param0;
	st.param.b64 	[param0], %rd14;
	.param .b64 param1;
	st.param.b64 	[param1], %rd7;
	.param .b32 retval0;
	call.uni (retval0), 
	vprintf, 
	(
	param0, 
	param1
	);
	ld.param.b32 	%r116, [retval0];
	} // callseq 14
	mul.wide.u32 	%rd34, %r183, 8;
	add.s64 	%rd35, %rd1, %rd34;
	ld.global.f64 	%fd11, [%rd35];
	st.local.f64 	[%rd2], %fd11;
	{ // callseq 15, 0
	.param .b64 param0;
	st.param.b64 	[param0], %rd14;
	.param .b64 param1;
	st.param.b64 	[param1], %rd7;
	.param .b32 retval0;
	call.uni (retval0), 
	vprintf, 
	(
	param0, 
	param1
	);
	ld.param.b32 	%r118, [retval0];
	} // callseq 15
	mul.wide.u32 	%rd36, %r182, 8;
	add.s64 	%rd37, %rd1, %rd36;
	ld.global.f64 	%fd12, [%rd37];
	st.local.f64 	[%rd2], %fd12;
	{ // callseq 16, 0
	.param .b64 param0;
	st.param.b64 	[param0], %rd14;
	.param .b64 param1;
	st.param.b64 	[param1], %rd7;
	.param .b32 retval0;
	call.uni (retval0), 
	vprintf, 
	(
	param0, 
	param1
	);
	ld.param.b32 	%r120, [retval0];
	} // callseq 16
	mul.wide.u32 	%rd38, %r181, 8;
	add.s64 	%rd39, %rd1, %rd38;
	ld.global.f64 	%fd13, [%rd39];
	st.local.f64 	[%rd2], %fd13;
	{ // callseq 17, 0
	.param .b64 param0;
	st.param.b64 	[param0], %rd14;
	.param .b64 param1;
	st.param.b64 	[param1], %rd7;
	.param .b32 retval0;
	call.uni (retval0), 
	vprintf, 
	(
	param0, 
	param1
	);
	ld.param.b32 	%r122, [retval0];
	} // callseq 17
	mul.wide.u32 	%rd40, %r180, 8;
	add.s64 	%rd41, %rd1, %rd40;
	ld.global.f64 	%fd14, [%rd41];
	st.local.f64 	[%rd2], %fd14;
	{ // callseq 18, 0
	.param .b64 param0;
	st.param.b64 	[param0], %rd14;
	.param .b64 param1;
	st.param.b64 	[param1], %rd7;
	.param .b32 retval0;
	call.uni (retval0), 
	vprintf, 
	(
	param0, 
	param1
	);
	ld.param.b32 	%r124, [retval0];
	} // callseq 18
	mul.wide.u32 	%rd42, %r179, 8;
	add.s64 	%rd43, %rd1, %rd42;
	ld.global.f64 	%fd15, [%rd43];
	st.local.f64 	[%rd2], %fd15;
	{ // callseq 19, 0
	.param .b64 param0;
	st.param.b64 	[param0], %rd14;
	.param .b64 param1;
	st.param.b64 	[param1], %rd7;
	.param .b32 retval0;
	call.uni (retval0), 
	vprintf, 
	(
	param0, 
	param1
	);
	ld.param.b32 	%r126, [retval0];
	} // callseq 19
	mul.wide.u32 	%rd44, %r178, 8;
	add.s64 	%rd45, %rd1, %rd44;
	ld.global.f64 	%fd16, [%rd45];
	st.local.f64 	[%rd2], %fd16;
	{ // callseq 20, 0
	.param .b64 param0;
	st.param.b64 	[param0], %rd14;
	.param .b64 param1;
	st.param.b64 	[param1], %rd7;
	.param .b32 retval0;
	call.uni (retval0), 
	vprintf, 
	(
	param0, 
	param1
	);
	ld.param.b32 	%r128, [retval0];
	} // callseq 20
	add.s32 	%r193, %r193, 16;
	add.s32 	%r192, %r192, %r6;
	add.s32 	%r191, %r191, %r6;
	add.s32 	%r190, %r190, %r6;
	add.s32 	%r189, %r189, %r6;
	add.s32 	%r188, %r188, %r6;
	add.s32 	%r187, %r187, %r6;
	add.s32 	%r186, %r186, %r6;
	add.s32 	%r185, %r185, %r6;
	add.s32 	%r184, %r184, %r6;
	add.s32 	%r183, %r183, %r6;
	add.s32 	%r182, %r182, %r6;
	add.s32 	%r181, %r181, %r6;
	add.s32 	%r180, %r180, %r6;
	add.s32 	%r179, %r179, %r6;
	add.s32 	%r178, %r178, %r6;
	add.s64 	%rd94, %rd94, %rd46;
	setp.ne.s32 	%p8, %r193, 0;
	mov.u32 	%r195, %r3;
	@%p8 bra 	$L__BB0_5;
$L__BB0_6:
	setp.eq.s32 	%p9, %r1, 0;
	@%p9 bra 	$L__BB0_16;
	add.s32 	%r130, %r1, -1;
	setp.lt.u32 	%p10, %r130, 7;
	@%p10 bra 	$L__BB0_9;
	mad.lo.s32 	%r131, %r195, %r81, %r177;
	mul.wide.u32 	%rd47, %r131, 8;
	add.s64 	%rd48, %rd1, %rd47;
	ld.global.f64 	%fd17, [%rd48];
	st.local.f64 	[%rd2], %fd17;
	cvta.global.u64 	%rd50, %rd79;
	{ // callseq 21, 0
	.param .b64 param0;
	st.param.b64 	[param0], %rd50;
	.param .b64 param1;
	st.param.b64 	[param1], %rd7;
	.param .b32 retval0;
	call.uni (retval0), 
	vprintf, 
	(
	param0, 
	param1
	);
	ld.param.b32 	%r132, [retval0];
	} // callseq 21
	add.s32 	%r134, %r131, %r81;
	mul.wide.u32 	%rd52, %r134, 8;
	add.s64 	%rd53, %rd1, %rd52;
	ld.global.f64 	%fd18, [%rd53];
	st.local.f64 	[%rd2], %fd18;
	{ // callseq 22, 0
	.param .b64 param0;
	st.param.b64 	[param0], %rd50;
	.param .b64 param1;
	st.param.b64 	[param1], %rd7;
	.param .b32 retval0;
	call.uni (retval0), 
	vprintf, 
	(
	param0, 
	param1
	);
	ld.param.b32 	%r135, [retval0];
	} // callseq 22
	add.s32 	%r137, %r134, %r81;
	mul.wide.u32 	%rd54, %r137, 8;
	add.s64 	%rd55, %rd1, %rd54;
	ld.global.f64 	%fd19, [%rd55];
	st.local.f64 	[%rd2], %fd19;
	{ // callseq 23, 0
	.param .b64 param0;
	st.param.b64 	[param0], %rd50;
	.param .b64 param1;
	st.param.b64 	[param1], %rd7;
	.param .b32 retval0;
	call.uni (retval0), 
	vprintf, 
	(
	param0, 
	param1
	);
	ld.param.b32 	%r138, [retval0];
	} // callseq 23
	add.s32 	%r140, %r137, %r81;
	mul.wide.u32 	%rd56, %r140, 8;
	add.s64 	%rd57, %rd1, %rd56;
	ld.global.f64 	%fd20, [%rd57];
	st.local.f64 	[%rd2], %fd20;
	{ // callseq 24, 0
	.param .b64 param0;
	st.param.b64 	[param0], %rd50;
	.param .b64 param1;
	st.param.b64 	[param1], %rd7;
	.param .b32 retval0;
	call.uni (retval0), 
	vprintf, 
	(
	param0, 
	param1
	);
	ld.param.b32 	%r141, [retval0];
	} // callseq 24
	add.s32 	%r143, %r140, %r81;
	mul.wide.u32 	%rd58, %r143, 8;
	add.s64 	%rd59, %rd1, %rd58;
	ld.global.f64 	%fd21, [%rd59];
	st.local.f64 	[%rd2], %fd21;
	{ // callseq 25, 0
	.param .b64 param0;
	st.param.b64 	[param0], %rd50;
	.param .b64 param1;
	st.param.b64 	[param1], %rd7;
	.param .b32 retval0;
	call.uni (retval0), 
	vprintf, 
	(
	param0, 
	param1
	);
	ld.param.b32 	%r144, [retval0];
	} // callseq 25
	add.s32 	%r146, %r143, %r81;
	mul.wide.u32 	%rd60, %r146, 8;
	add.s64 	%rd61, %rd1, %rd60;
	ld.global.f64 	%fd22, [%rd61];
	st.local.f64 	[%rd2], %fd22;
	{ // callseq 26, 0
	.param .b64 param0;
	st.param.b64 	[param0], %rd50;
	.param .b64 param1;
	st.param.b64 	[param1], %rd7;
	.param .b32 retval0;
	call.uni (retval0), 
	vprintf, 
	(
	param0, 
	param1
	);
	ld.param.b32 	%r147, [retval0];
	} // callseq 26
	add.s32 	%r149, %r146, %r81;
	mul.wide.u32 	%rd62, %r149, 8;
	add.s64 	%rd63, %rd1, %rd62;
	ld.global.f64 	%fd23, [%rd63];
	st.local.f64 	[%rd2], %fd23;
	{ // callseq 27, 0
	.param .b64 param0;
	st.param.b64 	[param0], %rd50;
	.param .b64 param1;
	st.param.b64 	[param1], %rd7;
	.param .b32 retval0;
	call.uni (retval0), 
	vprintf, 
	(
	param0, 
	param1
	);
	ld.param.b32 	%r150, [retval0];
	} // callseq 27
	add.s32 	%r152, %r149, %r81;
	mul.wide.u32 	%rd64, %r152, 8;
	add.s64 	%rd65, %rd1, %rd64;
	ld.global.f64 	%fd24, [%rd65];
	st.local.f64 	[%rd2], %fd24;
	{ // callseq 28, 0
	.param .b64 param0;
	st.param.b64 	[param0], %rd50;
	.param .b64 param1;
	st.param.b64 	[param1], %rd7;
	.param .b32 retval0;
	call.uni (retval0), 
	vprintf, 
	(
	param0, 
	param1
	);
	ld.param.b32 	%r153, [retval0];
	} // callseq 28
	add.s32 	%r195, %r195, 8;
$L__BB0_9:
	setp.eq.s32 	%p11, %r2, 0;
	@%p11 bra 	$L__BB0_16;
	add.s32 	%r155, %r2, -1;
	setp.lt.u32 	%p12, %r155, 3;
	@%p12 bra 	$L__BB0_12;
	mad.lo.s32 	%r156, %r195, %r81, %r177;
	mul.wide.u32 	%rd66, %r156, 8;
	add.s64 	%rd67, %rd1, %rd66;
	ld.global.f64 	%fd25, [%rd67];
	st.local.f64 	[%rd2], %fd25;
	cvta.global.u64 	%rd69, %rd79;
	{ // callseq 29, 0
	.param .b64 param0;
	st.param.b64 	[param0], %rd69;
	.param .b64 param1;
	st.param.b64 	[param1], %rd7;
	.param .b32 retval0;
	call.uni (retval0), 
	vprintf, 
	(
	param0, 
	param1
	);
	ld.param.b32 	%r157, [retval0];
	} // callseq 29
	add.s32 	%r159, %r156, %r81;
	mul.wide.u32 	%rd71, %r159, 8;
	add.s64 	%rd72, %rd1, %rd71;
	ld.global.f64 	%fd26, [%rd72];
	st.local.f64 	[%rd2], %fd26;
	{ // callseq 30, 0
	.param .b64 param0;
	st.param.b64 	[param0], %rd69;
	.param .b64 param1;
	st.param.b64 	[param1], %rd7;
	.param .b32 retval0;
	call.uni (retval0), 
	vprintf, 
	(
	param0, 
	param1
	);
	ld.param.b32 	%r160, [retval0];
	} // callseq 30
	add.s32 	%r162, %r159, %r81;
	mul.wide.u32 	%rd73, %r162, 8;
	add.s64 	%rd74, %rd1, %rd73;
	ld.global.f64 	%fd27, [%rd74];
	st.local.f64 	[%rd2], %fd27;
	{ // callseq 31, 0
	.param .b64 param0;
	st.param.b64 	[param0], %rd69;
	.param .b64 param1;
	st.param.b64 	[param1], %rd7;
	.param .b32 retval0;
	call.uni (retval0), 
	vprintf, 
	(
	param0, 
	param1
	);
	ld.param.b32 	%r163, [retval0];
	} // callseq 31
	add.s32 	%r165, %r162, %r81;
	mul.wide.u32 	%rd75, %r165, 8;
	add.s64 	%rd76, %rd1, %rd75;
	ld.global.f64 	%fd28, [%rd76];
	st.local.f64 	[%rd2], %fd28;
	{ // callseq 32, 0
	.param .b64 param0;
	st.param.b64 	[param0], %rd69;
	.param .b64 param1;
	st.param.b64 	[param1], %rd7;
	.param .b32 retval0;
	call.uni (retval0), 
	vprintf, 
	(
	param0, 
	param1
	);
	ld.param.b32 	%r166, [retval0];
	} // callseq 32
	add.s32 	%r195, %r195, 4;
$L__BB0_12:
	setp.eq.s32 	%p13, %r4, 0;
	@%p13 bra 	$L__BB0_16;
	setp.eq.s32 	%p14, %r4, 1;
	mad.lo.s32 	%r72, %r195, %r81, %r177;
	mul.wide.u32 	%rd77, %r72, 8;
	add.s64 	%rd78, %rd1, %rd77;
	ld.global.f64 	%fd29, [%rd78];
	st.local.f64 	[%rd2], %fd29;
	cvta.global.u64 	%rd80, %rd79;
	{ // callseq 33, 0
	.param .b64 param0;
	st.param.b64 	[param0], %rd80;
	.param .b64 param1;
	st.param.b64 	[param1], %rd7;
	.param .b32 retval0;
	call.uni (retval0), 
	vprintf, 
	(
	param0, 
	param1
	);
	ld.param.b32 	%r168, [retval0];
	} // callseq 33
	@%p14 bra 	$L__BB0_16;
	setp.eq.s32 	%p15, %r4, 2;
	add.s32 	%r73, %r72, %r81;
	mul.wide.u32 	%rd82, %r73, 8;
	add.s64 	%rd83, %rd1, %rd82;
	ld.global.f64 	%fd30, [%rd83];
	st.local.f64 	[%rd2], %fd30;
	cvta.global.u64 	%rd85, %rd79;
	{ // callseq 34, 0
	.param .b64 param0;
	st.param.b64 	[param0], %rd85;
	.param .b64 param1;
	st.param.b64 	[param1], %rd7;
	.param .b32 retval0;
	call.uni (retval0), 
	vprintf, 
	(
	param0, 
	param1
	);
	ld.param.b32 	%r170, [retval0];
	} // callseq 34
	@%p15 bra 	$L__BB0_16;
	add.s32 	%r172, %r73, %r81;
	mul.wide.u32 	%rd87, %r172, 8;
	add.s64 	%rd88, %rd1, %rd87;
	ld.global.f64 	%fd31, [%rd88];
	st.local.f64 	[%rd2], %fd31;
	cvta.global.u64 	%rd90, %rd79;
	{ // callseq 35, 0
	.param .b64 param0;
	st.param.b64 	[param0], %rd90;
	.param .b64 param1;
	st.param.b64 	[param1], %rd7;
	.param .b32 retval0;
	call.uni (retval0), 
	vprintf, 
	(
	param0, 
	param1
	);
	ld.param.b32 	%r173, [retval0];
	} // callseq 35
$L__BB0_16:
	cvta.global.u64 	%rd93, %rd92;
	{ // callseq 36, 0
	.param .b64 param0;
	st.param.b64 	[param0], %rd93;
	.param .b64 param1;
	st.param.b64 	[param1], 0;
	.param .b32 retval0;
	call.uni (retval0), 
	vprintf, 
	(
	param0, 
	param1
	);
	ld.param.b32 	%r175, [retval0];
	} // callseq 36
	add.s32 	%r177, %r177, 1;
	setp.eq.s32 	%p16, %r177, %r81;
	@%p16 bra 	$L__BB0_23;
	bra.uni 	$L__BB0_3;
$L__BB0_17:
	add.s32 	%r83, %r81, -1;
	and.b32  	%r75, %r81, 3;
	setp.lt.u32 	%p3, %r83, 3;
	@%p3 bra 	$L__BB0_20;
	and.b32  	%r76, %r81, 2147483644;
	mov.b32 	%r197, 0;
	mov.u64 	%rd8, $str$1;
$L__BB0_19:
	cvta.global.u64 	%rd9, %rd8;
	{ // callseq 0, 0
	.param .b64 param0;
	st.param.b64 	[param0], %rd9;
	.param .b64 param1;
	st.param.b64 	[param1], 0;
	.param .b32 retval0;
	call.uni (retval0), 
	vprintf, 
	(
	param0, 
	param1
	);
	ld.param.b32 	%r85, [retval0];
	} // callseq 0
	{ // callseq 1, 0
	.param .b64 param0;
	st.param.b64 	[param0], %rd9;
	.param .b64 param1;
	st.param.b64 	[param1], 0;
	.param .b32 retval0;
	call.uni (retval0), 
	vprintf, 
	(
	param0, 
	param1
	);
	ld.param.b32 	%r87, [retval0];
	} // callseq 1
	{ // callseq 2, 0
	.param .b64 param0;
	st.param.b64 	[param0], %rd9;
	.param .b64 param1;
	st.param.b64 	[param1], 0;
	.param .b32 retval0;
	call.uni (retval0), 
	vprintf, 
	(
	param0, 
	param1
	);
	ld.param.b32 	%r89, [retval0];
	} // callseq 2
	{ // callseq 3, 0
	.param .b64 param0;
	st.param.b64 	[param0], %rd9;
	.param .b64 param1;
	st.param.b64 	[param1], 0;
	.param .b32 retval0;
	call.uni (retval0), 
	vprintf, 
	(
	param0, 
	param1
	);
	ld.param.b32 	%r91, [retval0];
	} // callseq 3
	add.s32 	%r197, %r197, 4;
	setp.ne.s32 	%p4, %r197, %r76;
	@%p4 bra 	$L__BB0_19;
$L__BB0_20:
	setp.eq.s32 	%p5, %r75, 0;
	@%p5 bra 	$L__BB0_23;
	mov.b32 	%r198, 0;
	mov.u64 	%rd10, $str$1;
$L__BB0_22:
	.pragma "nounroll";
	cvta.global.u64 	%rd11, %rd10;
	{ // callseq 4, 0
	.param .b64 param0;
	st.param.b64 	[param0], %rd11;
	.param .b64 param1;
	st.param.b64 	[param1], 0;
	.param .b32 retval0;
	call.uni (retval0), 
	vprintf, 
	(
	param0, 
	param1
	);
	ld.param.b32 	%r94, [retval0];
	} // callseq 4
	add.s32 	%r198, %r198, 1;
	setp.ne.s32 	%p6, %r198, %r75;
	@%p6 bra 	$L__BB0_22;
$L__BB0_23:
	ret;

}
	// .globl	_Z13print_ptr_numPd
.visible .entry _Z13print_ptr_numPd(
	.param .u64 .ptr .align 1 _Z13print_ptr_numPd_param_0
)
{
	.local .align 8 .b8 	__local_depot1[8];
	.reg .b64 	%SP;
	.reg .b64 	%SPL;
	.reg .b32 	%r<3>;
	.reg .b64 	%rd<7>;
	.reg .b64 	%fd<2>;

	mov.u64 	%SPL, __local_depot1;
	cvta.local.u64 	%SP, %SPL;
	ld.param.u64 	%rd1, [_Z13print_ptr_numPd_param_0];
	cvta.to.global.u64 	%rd2, %rd1;
	add.u64 	%rd3, %SP, 0;
	add.u64 	%rd4, %SPL, 0;
	ld.global.f64 	%fd1, [%rd2];
	st.local.f64 	[%rd4], %fd1;
	mov.u64 	%rd5, $str$2;
	cvta.global.u64 	%rd6, %rd5;
	{ // callseq 37, 0
	.param .b64 param0;
	st.param.b64 	[param0], %rd6;
	.param .b64 param1;
	st.param.b64 	[param1], %rd3;
	.param .b32 retval0;
	call.uni (retval0), 
	vprintf, 
	(
	param0, 
	param1
	);
	ld.param.b32 	%r1, [retval0];
	} // callseq 37
	ret;

}
	// .globl	_Z9gpu_houseP13cublasContextiiiPdS1_S1_
.visible .entry _Z9gpu_houseP13cublasContextiiiPdS1_S1_(
	.param .u64 .ptr .align 1 _Z9gpu_houseP13cublasContextiiiPdS1_S1__param_0,
	.param .u32 _Z9gpu_houseP13cublasContextiiiPdS1_S1__param_1,
	.param .u32 _Z9gpu_houseP13cublasContextiiiPdS1_S1__param_2,
	.param .u32 _Z9gpu_houseP13cublasContextiiiPdS1_S1__param_3,
	.param .u64 .ptr .align 1 _Z9gpu_houseP13cublasContextiiiPdS1_S1__param_4,
	.param .u64 .ptr .align 1 _Z9gpu_houseP13cublasContextiiiPdS1_S1__param_5,
	.param .u64 .ptr .align 1 _Z9gpu_houseP13cublasContextiiiPdS1_S1__param_6
)
{
	.reg .pred 	%p<25>;
	.reg .b32 	%r<45>;
	.reg .b64 	%rd<64>;
	.reg .b64 	%fd<129>;

	ld.param.u32 	%r28, [_Z9gpu_houseP13cublasContextiiiPdS1_S1__param_1];
	ld.param.u32 	%r29, [_Z9gpu_houseP13cublasContextiiiPdS1_S1__param_2];
	ld.param.u64 	%rd19, [_Z9gpu_houseP13cublasContextiiiPdS1_S1__param_4];
	ld.param.u64 	%rd20, [_Z9gpu_houseP13cublasContextiiiPdS1_S1__param_5];
	ld.param.u64 	%rd21, [_Z9gpu_houseP13cublasContextiiiPdS1_S1__param_6];
	cvta.to.global.u64 	%rd1, %rd19;
	cvta.to.global.u64 	%rd2, %rd20;
	cvta.to.global.u64 	%rd3, %rd21;
	setp.eq.s64 	%p1, %rd20, 0;
	setp.eq.s64 	%p2, %rd19, 0;
	or.pred  	%p3, %p2, %p1;
	setp.eq.s64 	%p4, %rd21, 0;
	or.pred  	%p5, %p3, %p4;
	@%p5 bra 	$L__BB2_29;
	mov.b64 	%rd22, 0;
	st.global.u64 	[%rd3], %rd22;
	sub.s32 	%r1, %r29, %r28;
	setp.lt.s32 	%p6, %r1, 1;
	mov.f64 	%fd122, 0d0000000000000000;
	@%p6 bra 	$L__BB2_13;
	cvt.s64.s32 	%rd4, %r28;
	mul.lo.s32 	%r31, %r29, %r28;
	cvt.s64.s32 	%rd23, %r31;
	add.s64 	%rd5, %rd23, %rd4;
	and.b32  	%r2, %r1, 7;
	sub.s32 	%r32, %r28, %r29;
	setp.gt.u32 	%p7, %r32, -8;
	mov.f64 	%fd122, 0d0000000000000000;
	mov.b32 	%r38, 0;
	@%p7 bra 	$L__BB2_5;
	and.b32  	%r38, %r1, 2147483640;
	neg.s32 	%r36, %r38;
	shl.b64 	%rd24, %rd5, 3;
	add.s64 	%rd25, %rd24, %rd1;
	add.s64 	%rd61, %rd25, 32;
	shl.b64 	%rd26, %rd4, 3;
	add.s64 	%rd27, %rd26, %rd2;
	add.s64 	%rd60, %rd27, 32;
	mov.f64 	%fd122, 0d0000000000000000;
$L__BB2_4:
	.pragma "nounroll";
	ld.global.f64 	%fd28, [%rd61+-32];
	st.global.f64 	[%rd60+-32], %fd28;
	fma.rn.f64 	%fd29, %fd28, %fd28, %fd122;
	ld.global.f64 	%fd30, [%rd61+-24];
	st.global.f64 	[%rd60+-24], %fd30;
	fma.rn.f64 	%fd31, %fd30, %fd30, %fd29;
	ld.global.f64 	%fd32, [%rd61+-16];
	st.global.f64 	[%rd60+-16], %fd32;
	fma.rn.f64 	%fd33, %fd32, %fd32, %fd31;
	ld.global.f64 	%fd34, [%rd61+-8];
	st.global.f64 	[%rd60+-8], %fd34;
	fma.rn.f64 	%fd35, %fd34, %fd34, %fd33;
	ld.global.f64 	%fd36, [%rd61];
	st.global.f64 	[%rd60], %fd36;
	fma.rn.f64 	%fd37, %fd36, %fd36, %fd35;
	ld.global.f64 	%fd38, [%rd61+8];
	st.global.f64 	[%rd60+8], %fd38;
	fma.rn.f64 	%fd39, %fd38, %fd38, %fd37;
	ld.global.f64 	%fd40, [%rd61+16];
	st.global.f64 	[%rd60+16], %fd40;
	fma.rn.f64 	%fd41, %fd40, %fd40, %fd39;
	ld.global.f64 	%fd42, [%rd61+24];
	st.global.f64 	[%rd60+24], %fd42;
	fma.rn.f64 	%fd122, %fd42, %fd42, %fd41;
	add.s32 	%r36, %r36, 8;
	add.s64 	%rd61, %rd61, 64;
	add.s64 	%rd60, %rd60, 64;
	setp.ne.s32 	%p8, %r36, 0;
	@%p8 bra 	$L__BB2_4;
$L__BB2_5:
	setp.eq.s32 	%p9, %r2, 0;
	@%p9 bra 	$L__BB2_13;
	and.b32  	%r8, %r1, 3;
	setp.lt.u32 	%p10, %r2, 4;
	@%p10 bra 	$L__BB2_8;
	cvt.u64.u32 	%rd28, %r38;
	add.s64 	%rd29, %rd5, %rd28;
	shl.b64 	%rd30, %rd29, 3;
	add.s64 	%rd31, %rd1, %rd30;
	ld.global.f64 	%fd44, [%rd31];
	add.s64 	%rd32, %rd28, %rd4;
	shl.b64 	%rd33, %rd32, 3;
	add.s64 	%rd34, %rd2, %rd33;
	st.global.f64 	[%rd34], %fd44;
	fma.rn.f64 	%fd45, %fd44, %fd44, %fd122;
	ld.global.f64 	%fd46, [%rd31+8];
	st.global.f64 	[%rd34+8], %fd46;
	fma.rn.f64 	%fd47, %fd46, %fd46, %fd45;
	ld.global.f64 	%fd48, [%rd31+16];
	st.global.f64 	[%rd34+16], %fd48;
	fma.rn.f64 	%fd49, %fd48, %fd48, %fd47;
	ld.global.f64 	%fd50, [%rd31+24];
	st.global.f64 	[%rd34+24], %fd50;
	fma.rn.f64 	%fd122, %fd50, %fd50, %fd49;
	add.s32 	%r38, %r38, 4;
$L__BB2_8:
	setp.eq.s32 	%p11, %r8, 0;
	@%p11 bra 	$L__BB2_13;
	setp.eq.s32 	%p12, %r8, 1;
	@%p12 bra 	$L__BB2_11;
	cvt.u64.u32 	%rd35, %r38;
	add.s64 	%rd36, %rd5, %rd35;
	shl.b64 	%rd37, %rd36, 3;
	add.s64 	%rd38, %rd1, %rd37;
	ld.global.f64 	%fd52, [%rd38];
	add.s64 	%rd39, %rd35, %rd4;
	shl.b64 	%rd40, %rd39, 3;
	add.s64 	%rd41, %rd2, %rd40;
	st.global.f64 	[%rd41], %fd52;
	fma.rn.f64 	%fd53, %fd52, %fd52, %fd122;
	ld.global.f64 	%fd54, [%rd38+8];
	st.global.f64 	[%rd41+8], %fd54;
	fma.rn.f64 	%fd122, %fd54, %fd54, %fd53;
	add.s32 	%r38, %r38, 2;
$L__BB2_11:
	and.b32  	%r33, %r1, 1;
	setp.eq.b32 	%p13, %r33, 1;
	not.pred 	%p14, %p13;
	@%p14 bra 	$L__BB2_13;
	cvt.u64.u32 	%rd42, %r38;
	add.s64 	%rd43, %rd5, %rd42;
	shl.b64 	%rd44, %rd43, 3;
	add.s64 	%rd45, %rd1, %rd44;
	ld.global.f64 	%fd55, [%rd45];
	add.s64 	%rd46, %rd42, %rd4;
	shl.b64 	%rd47, %rd46, 3;
	add.s64 	%rd48, %rd2, %rd47;
	st.global.f64 	[%rd48], %fd55;
	fma.rn.f64 	%fd122, %fd55, %fd55, %fd122;
$L__BB2_13:
	setp.neu.f64 	%p15, %fd122, 0d0000000000000000;
	@%p15 bra 	$L__BB2_15;
	mov.b64 	%rd59, 0;
	st.global.u64 	[%rd3], %rd59;
	bra.uni 	$L__BB2_29;
$L__BB2_15:
	setp.lt.s32 	%p16, %r1, 1;
	sqrt.rn.f64 	%fd56, %fd122;
	mul.wide.s32 	%rd49, %r28, 8;
	add.s64 	%rd12, %rd2, %rd49;
	ld.global.f64 	%fd57, [%rd12];
	sub.f64 	%fd58, %fd57, %fd56;
	st.global.f64 	[%rd12], %fd58;
	ld.global.f64 	%fd128, [%rd3];
	@%p16 bra 	$L__BB2_28;
	and.b32  	%r13, %r1, 15;
	sub.s32 	%r35, %r28, %r29;
	setp.gt.u32 	%p17, %r35, -16;
	mov.b32 	%r42, 0;
	@%p17 bra 	$L__BB2_19;
	and.b32  	%r42, %r1, 2147483632;
	neg.s32 	%r40, %r42;
	add.s64 	%rd51, %rd49, %rd2;
	add.s64 	%rd62, %rd51, 64;
$L__BB2_18:
	.pragma "nounroll";
	ld.global.f64 	%fd59, [%rd62+-64];
	fma.rn.f64 	%fd60, %fd59, %fd59, %fd128;
	st.global.f64 	[%rd3], %fd60;
	ld.global.f64 	%fd61, [%rd62+-56];
	fma.rn.f64 	%fd62, %fd61, %fd61, %fd60;
	st.global.f64 	[%rd3], %fd62;
	ld.global.f64 	%fd63, [%rd62+-48];
	fma.rn.f64 	%fd64, %fd63, %fd63, %fd62;
	st.global.f64 	[%rd3], %fd64;
	ld.global.f64 	%fd65, [%rd62+-40];
	fma.rn.f64 	%fd66, %fd65, %fd65, %fd64;
	st.global.f64 	[%rd3], %fd66;
	ld.global.f64 	%fd67, [%rd62+-32];
	fma.rn.f64 	%fd68, %fd67, %fd67, %fd66;
	st.global.f64 	[%rd3], %fd68;
	ld.global.f64 	%fd69, [%rd62+-24];
	fma.rn.f64 	%fd70, %fd69, %fd69, %fd68;
	st.global.f64 	[%rd3], %fd70;
	ld.global.f64 	%fd71, [%rd62+-16];
	fma.rn.f64 	%fd72, %fd71, %fd71, %fd70;
	st.global.f64 	[%rd3], %fd72;
	ld.global.f64 	%fd73, [%rd62+-8];
	fma.rn.f64 	%fd74, %fd73, %fd73, %fd72;
	st.global.f64 	[%rd3], %fd74;
	ld.global.f64 	%fd75, [%rd62];
	fma.rn.f64 	%fd76, %fd75, %fd75, %fd74;
	st.global.f64 	[%rd3], %fd76;
	ld.global.f64 	%fd77, [%rd62+8];
	fma.rn.f64 	%fd78, %fd77, %fd77, %fd76;
	st.global.f64 	[%rd3], %fd78;
	ld.global.f64 	%fd79, [%rd62+16];
	fma.rn.f64 	%fd80, %fd79, %fd79, %fd78;
	st.global.f64 	[%rd3], %fd80;
	ld.global.f64 	%fd81, [%rd62+24];
	fma.rn.f64 	%fd82, %fd81, %fd81, %fd80;
	st.global.f64 	[%rd3], %fd82;
	ld.global.f64 	%fd83, [%rd62+32];
	fma.rn.f64 	%fd84, %fd83, %fd83, %fd82;
	st.global.f64 	[%rd3], %fd84;
	ld.global.f64 	%fd85, [%rd62+40];
	fma.rn.f64 	%fd86, %fd85, %fd85, %fd84;
	st.global.f64 	[%rd3], %fd86;
	ld.global.f64 	%fd87, [%rd62+48];
	fma.rn.f64 	%fd88, %fd87, %fd87, %fd86;
	st.global.f64 	[%rd3], %fd88;
	ld.global.f64 	%fd89, [%rd62+56];
	fma.rn.f64 	%fd128, %fd89, %fd89, %fd88;
	st.global.f64 	[%rd3], %fd128;
	add.s32 	%r40, %r40, 16;
	add.s64 	%rd62, %rd62, 128;
	setp.ne.s32 	%p18, %r40, 0;
	@%p18 bra 	$L__BB2_18;
$L__BB2_19:
	setp.eq.s32 	%p19, %r13, 0;
	@%p19 bra 	$L__BB2_28;
	and.b32  	%r19, %r1, 7;
	setp.lt.u32 	%p20, %r13, 8;
	@%p20 bra 	$L__BB2_22;
	mul.wide.u32 	%rd52, %r42, 8;
	add.s64 	%rd53, %rd12, %rd52;
	ld.global.f64 	%fd90, [%rd53];
	fma.rn.f64 	%fd91, %fd90, %fd90, %fd128;
	st.global.f64 	[%rd3], %fd91;
	ld.global.f64 	%fd92, [%rd53+8];
	fma.rn.f64 	%fd93, %fd92, %fd92, %fd91;
	st.global.f64 	[%rd3], %fd93;
	ld.global.f64 	%fd94, [%rd53+16];
	fma.rn.f64 	%fd95, %fd94, %fd94, %fd93;
	st.global.f64 	[%rd3], %fd95;
	ld.global.f64 	%fd96, [%rd53+24];
	fma.rn.f64 	%fd97, %fd96, %fd96, %fd95;
	st.global.f64 	[%rd3], %fd97;
	ld.global.f64 	%fd98, [%rd53+32];
	fma.rn.f64 	%fd99, %fd98, %fd98, %fd97;
	st.global.f64 	[%rd3], %fd99;
	ld.global.f64 	%fd100, [%rd53+40];
	fma.rn.f64 	%fd101, %fd100, %fd100, %fd99;
	st.global.f64 	[%rd3], %fd101;
	ld.global.f64 	%fd102, [%rd53+48];
	fma.rn.f64 	%fd103, %fd102, %fd102, %fd101;
	st.global.f64 	[%rd3], %fd103;
	ld.global.f64 	%fd104, [%rd53+56];
	fma.rn.f64 	%fd128, %fd104, %fd104, %fd103;
	st.global.f64 	[%rd3], %fd128;
	add.s32 	%r42, %r42, 8;
$L__BB2_22:
	setp.eq.s32 	%p21, %r19, 0;
	@%p21 bra 	$L__BB2_28;
	and.b32  	%r22, %r1, 3;
	setp.lt.u32 	%p22, %r19, 4;
	@%p22 bra 	$L__BB2_25;
	mul.wide.u32 	%rd54, %r42, 8;
	add.s64 	%rd55, %rd12, %rd54;
	ld.global.f64 	%fd105, [%rd55];
	fma.rn.f64 	%fd106, %fd105, %fd105, %fd128;
	st.global.f64 	[%rd3], %fd106;
	ld.global.f64 	%fd107, [%rd55+8];
	fma.rn.f64 	%fd108, %fd107, %fd107, %fd106;
	st.global.f64 	[%rd3], %fd108;
	ld.global.f64 	%fd109, [%rd55+16];
	fma.rn.f64 	%fd110, %fd109, %fd109, %fd108;
	st.global.f64 	[%rd3], %fd110;
	ld.global.f64 	%fd111, [%rd55+24];
	fma.rn.f64 	%fd128, %fd111, %fd111, %fd110;
	st.global.f64 	[%rd3], %fd128;
	add.s32 	%r42, %r42, 4;
$L__BB2_25:
	setp.eq.s32 	%p23, %r22, 0;
	@%p23 bra 	$L__BB2_28;
	mul.wide.u32 	%rd57, %r42, 8;
	add.s64 	%rd58, %rd49, %rd57;
	add.s64 	%rd63, %rd2, %rd58;
	neg.s32 	%r44, %r22;
$L__BB2_27:
	.pragma "nounroll";
	ld.global.f64 	%fd112, [%rd63];
	fma.rn.f64 	%fd128, %fd112, %fd112, %fd128;
	st.global.f64 	[%rd3], %fd128;
	add.s64 	%rd63, %rd63, 8;
	add.s32 	%r44, %r44, 1;
	setp.ne.s32 	%p24, %r44, 0;
	@%p24 bra 	$L__BB2_27;
$L__BB2_28:
	mov.f64 	%fd113, 0dC000000000000000;
	div.rn.f64 	%fd114, %fd113, %fd128;
	st.global.f64 	[%rd3], %fd114;
$L__BB2_29:
	ret;

}


// ===== COMPILED SASS (sm_100) =====

	.target	sm_100

	.elftype	@"ET_EXEC"


//--------------------- .note.nv.tkinfo           --------------------------
	.section	.note.nv.tkinfo,"",@"SHT_NOTE"
	.sectionflags	@"SHF_NOTE_NV_TKINFO"
	.tkinfo
        /*0018*/ 	.word	0x00000002
        /*0030*/ 	.string	""
        /*0030*/ 	.string	"ptxas"
        /*0030*/ 	.string	"Cuda compilation tools, release 13.0, V13.0.88"
        /*0030*/ 	.string	"Build cuda_13.0.r13.0/compiler.36424714_0"
        /*0030*/ 	.string	"-arch sm_100 -m 64 "



//--------------------- .note.nv.cuinfo           --------------------------
	.section	.note.nv.cuinfo,"",@"SHT_NOTE"
	.sectionflags	@"SHF_NOTE_NV_CUINFO"
        /*0018*/ 	.short	0x0002
        /*001a*/ 	.short	0x0064
        /*001c*/ 	.short	0x0082
	.zero		2


//--------------------- .nv.info                  --------------------------
	.section	.nv.info,"",@"SHT_CUDA_INFO"
	.align	4


	//----- nvinfo : EIATTR_REGCOUNT
	.align		4
        /*0000*/ 	.byte	0x04, 0x2f
        /*0002*/ 	.short	(.L_4 - .L_3)
	.align		4
.L_3:
        /*0004*/ 	.word	index@(_Z9print_ptrPdii)
        /*0008*/ 	.word	0x0000002a


	//----- nvinfo : EIATTR_FRAME_SIZE
	.align		4
.L_4:
        /*000c*/ 	.byte	0x04, 0x11
        /*000e*/ 	.short	(.L_6 - .L_5)
	.align		4
.L_5:
        /*0010*/ 	.word	index@(_Z9print_ptrPdii)
        /*0014*/ 	.word	0x00000008


	//----- nvinfo : EIATTR_REGCOUNT
	.align		4
.L_6:
        /*0018*/ 	.byte	0x04, 0x2f
        /*001a*/ 	.short	(.L_8 - .L_7)
	.align		4
.L_7:
        /*001c*/ 	.word	index@(_Z13print_ptr_numPd)
        /*0020*/ 	.word	0x00000018


	//----- nvinfo : EIATTR_FRAME_SIZE
	.align		4
.L_8:
        /*0024*/ 	.byte	0x04, 0x11
        /*0026*/ 	.short	(.L_10 - .L_9)
	.align		4
.L_9:
        /*0028*/ 	.word	index@(_Z13print_ptr_numPd)
        /*002c*/ 	.word	0x00000008


	//----- nvinfo : EIATTR_REGCOUNT
	.align		4
.L_10:
        /*0030*/ 	.byte	0x04, 0x2f
        /*0032*/ 	.short	(.L_12 - .L_11)
	.align		4
.L_11:
        /*0034*/ 	.word	index@(_Z9gpu_houseP13cublasContextiiiPdS1_S1_)
        /*0038*/ 	.word	0x0000001f


	//----- nvinfo : EIATTR_FRAME_SIZE
	.align		4
.L_12:
        /*003c*/ 	.byte	0x04, 0x11
        /*003e*/ 	.short	(.L_14 - .L_13)
	.align		4
.L_13:
        /*0040*/ 	.word	index@($__internal_1_$__cuda_sm20_dsqrt_rn_f64_mediumpath_v1)
        /*0044*/ 	.word	0x00000000


	//----- nvinfo : EIATTR_FRAME_SIZE
	.align		4
.L_14:
        /*0048*/ 	.byte	0x04, 0x11
        /*004a*/ 	.short	(.L_16 - .L_15)
	.align		4
.L_15:
        /*004c*/ 	.word	index@($__internal_0_$__cuda_sm20_div_rn_f64_full)
        /*0050*/ 	.word	0x00000000


	//----- nvinfo : EIATTR_FRAME_SIZE
	.align		4
.L_16:
        /*0054*/ 	.byte	0x04, 0x11
        /*0056*/ 	.short	(.L_18 - .L_17)
	.align		4
.L_17:
        /*0058*/ 	.word	index@(_Z9gpu_houseP13cublasContextiiiPdS1_S1_)
        /*005c*/ 	.word	0x00000000


	//----- nvinfo : EIATTR_MIN_STACK_SIZE
	.align		4
.L_18:
        /*0060*/ 	.byte	0x04, 0x12
        /*0062*/ 	.short	(.L_20 - .L_19)
	.align		4
.L_19:
        /*0064*/ 	.word	index@(_Z9gpu_houseP13cublasContextiiiPdS1_S1_)
        /*0068*/ 	.word	0x00000000


	//----- nvinfo : EIATTR_MIN_STACK_SIZE
	.align		4
.L_20:
        /*006c*/ 	.byte	0x04, 0x12
        /*006e*/ 	.short	(.L_22 - .L_21)
	.align		4
.L_21:
        /*0070*/ 	.word	index@(_Z13print_ptr_numPd)
        /*0074*/ 	.word	0x00000008


	//----- nvinfo : EIATTR_MIN_STACK_SIZE
	.align		4
.L_22:
        /*0078*/ 	.byte	0x04, 0x12
        /*007a*/ 	.short	(.L_24 - .L_23)
	.align		4
.L_23:
        /*007c*/ 	.word	index@(_Z9print_ptrPdii)
        /*0080*/ 	.word	0x00000008
.L_24:


//--------------------- .nv.compat                --------------------------
	.section	.nv.compat,"",@"SHT_CUDA_COMPAT_INFO"
	.align	4
        /*0000*/ 	.byte	0x02, 0x09, 0x00, 0x00, 0x02, 0x02, 0x01, 0x00, 0x02, 0x05, 0x05, 0x00, 0x03, 0x07, 0x01, 0x01
        /*0010*/ 	.byte	0x02, 0x03, 0x00, 0x00, 0x02, 0x06, 0x01, 0x00, 0x04, 0x0b, 0x08, 0x00, 0x01, 0x00, 0x00, 0x00
        /*0020*/ 	.byte	0x00, 0x00, 0x00, 0x00


//--------------------- .nv.info._Z9gpu_houseP13cublasContextiiiPdS1_S1_ --------------------------
	.section	.nv.info._Z9gpu_houseP13cublasContextiiiPdS1_S1_,"",@"SHT_CUDA_INFO"
	.sectionflags	@""
	.align	4


	//----- nvinfo : EIATTR_CUDA_API_VERSION
	.align		4
        /*0000*/ 	.byte	0x04, 0x37
        /*0002*/ 	.short	(.L_26 - .L_25)
.L_25:
        /*0004*/ 	.word	0x00000082


	//----- nvinfo : EIATTR_KPARAM_INFO
	.align		4
.L_26:
        /*0008*/ 	.byte	0x04, 0x17
        /*000a*/ 	.short	(.L_28 - .L_27)
.L_27:
        /*000c*/ 	.word	0x00000000
        /*0010*/ 	.short	0x0006
        /*0012*/ 	.short	0x0028
        /*0014*/ 	.byte	0x00, 0xf5, 0x21, 0x00


	//----- nvinfo : EIATTR_KPARAM_INFO
	.align		4
.L_28:
        /*0018*/ 	.byte	0x04, 0x17
        /*001a*/ 	.short	(.L_30 - .L_29)
.L_29:
        /*001c*/ 	.word	0x00000000
        /*0020*/ 	.short	0x0005
        /*0022*/ 	.short	0x0020
        /*0024*/ 	.byte	0x00, 0xf5, 0x21, 0x00


	//----- nvinfo : EIATTR_KPARAM_INFO
	.align		4
.L_30:
        /*0028*/ 	.byte	0x04, 0x17
        /*002a*/ 	.short	(.L_32 - .L_31)
.L_31:
        /*002c*/ 	.word	0x00000000
        /*0030*/ 	.short	0x0004
        /*0032*/ 	.short	0x0018
        /*0034*/ 	.byte	0x00, 0xf5, 0x21, 0x00


	//----- nvinfo : EIATTR_KPARAM_INFO
	.align		4
.L_32:
        /*0038*/ 	.byte	0x04, 0x17
        /*003a*/ 	.short	(.L_34 - .L_33)
.L_33:
        /*003c*/ 	.word	0x00000000
        /*0040*/ 	.short	0x0003
        /*0042*/ 	.short	0x0010
        /*0044*/ 	.byte	0x00, 0xf0, 0x11, 0x00


	//----- nvinfo : EIATTR_KPARAM_INFO
	.align		4
.L_34:
        /*0048*/ 	.byte	0x04, 0x17
        /*004a*/ 	.short	(.L_36 - .L_35)
.L_35:
        /*004c*/ 	.word	0x00000000
        /*0050*/ 	.short	0x0002
        /*0052*/ 	.short	0x000c
        /*0054*/ 	.byte	0x00, 0xf0, 0x11, 0x00


	//----- nvinfo : EIATTR_KPARAM_INFO
	.align		4
.L_36:
        /*0058*/ 	.byte	0x04, 0x17
        /*005a*/ 	.short	(.L_38 - .L_37)
.L_37:
        /*005c*/ 	.word	0x00000000
        /*0060*/ 	.short	0x0001
        /*0062*/ 	.short	0x0008
        /*0064*/ 	.byte	0x00, 0xf0, 0x11, 0x00


	//----- nvinfo : EIATTR_KPARAM_INFO
	.align		4
.L_38:
        /*0068*/ 	.byte	0x04, 0x17
        /*006a*/ 	.short	(.L_40 - .L_39)
.L_39:
        /*006c*/ 	.word	0x00000000
        /*0070*/ 	.short	0x0000
        /*0072*/ 	.short	0x0000
        /*0074*/ 	.byte	0x00, 0xf5, 0x21, 0x00


	//----- nvinfo : EIATTR_SPARSE_MMA_MASK
	.align		4
.L_40:
        /*0078*/ 	.byte	0x03, 0x50
        /*007a*/ 	.short	0x0000


	//----- nvinfo : EIATTR_MAXREG_COUNT
	.align		4
        /*007c*/ 	.byte	0x03, 0x1b
        /*007e*/ 	.short	0x00ff


	//----- nvinfo : EIATTR_MERCURY_ISA_VERSION
	.align		4
        /*0080*/ 	.byte	0x03, 0x5f
        /*0082*/ 	.short	0x0101


	//----- nvinfo : EIATTR_VRC_CTA_INIT_COUNT
	.align		4
        /*0084*/ 	.byte	0x02, 0x4a
	.zero		1
	.zero		1


	//----- nvinfo : EIATTR_EXIT_INSTR_OFFSETS
	.align		4
        /*0088*/ 	.byte	0x04, 0x1c
        /*008a*/ 	.short	(.L_42 - .L_41)


	//   ....[0]....
.L_41:
        /*008c*/ 	.word	0x00000090


	//   ....[1]....
        /*0090*/ 	.word	0x00000850


	//   ....[2]....
        /*0094*/ 	.word	0x000013b0


	//----- nvinfo : EIATTR_CRS_STACK_SIZE
	.align		4
.L_42:
        /*0098*/ 	.byte	0x04, 0x1e
        /*009a*/ 	.short	(.L_44 - .L_43)
.L_43:
        /*009c*/ 	.word	0x00000000


	//----- nvinfo : EIATTR_CBANK_PARAM_SIZE
	.align		4
.L_44:
        /*00a0*/ 	.byte	0x03, 0x19
        /*00a2*/ 	.short	0x0030


	//----- nvinfo : EIATTR_PARAM_CBANK
	.align		4
        /*00a4*/ 	.byte	0x04, 0x0a
        /*00a6*/ 	.short	(.L_46 - .L_45)
	.align		4
.L_45:
        /*00a8*/ 	.word	index@(.nv.constant0._Z9gpu_houseP13cublasContextiiiPdS1_S1_)
        /*00ac*/ 	.short	0x0380
        /*00ae*/ 	.short	0x0030


	//----- nvinfo : EIATTR_SW_WAR
	.align		4
.L_46:
        /*00b0*/ 	.byte	0x04, 0x36
        /*00b2*/ 	.short	(.L_48 - .L_47)
.L_47:
        /*00b4*/ 	.word	0x00000008
.L_48:


//--------------------- .nv.info._Z13print_ptr_numPd --------------------------
	.section	.nv.info._Z13print_ptr_numPd,"",@"SHT_CUDA_INFO"
	.sectionflags	@""
	.align	4


	//----- nvinfo : EIATTR_CUDA_API_VERSION
	.align		4
        /*0000*/ 	.byte	0x04, 0x37
        /*0002*/ 	.short	(.L_50 - .L_49)
.L_49:
        /*0004*/ 	.word	0x00000082


	//----- nvinfo : EIATTR_KPARAM_INFO
	.align		4
.L_50:
        /*0008*/ 	.byte	0x04, 0x17
        /*000a*/ 	.short	(.L_52 - .L_51)
.L_51:
        /*000c*/ 	.word	0x00000000
        /*0010*/ 	.short	0x0000
        /*0012*/ 	.short	0x0000
        /*0014*/ 	.byte	0x00, 0xf5, 0x21, 0x00


	//----- nvinfo : EIATTR_SPARSE_MMA_MASK
	.align		4
.L_52:
        /*0018*/ 	.byte	0x03, 0x50
        /*001a*/ 	.short	0x0000


	//----- nvinfo : EIATTR_MAXREG_COUNT
	.align		4
        /*001c*/ 	.byte	0x03, 0x1b
        /*001e*/ 	.short	0x00ff


	//----- nvinfo : EIATTR_EXTERNS
	.align		4
        /*0020*/ 	.byte	0x04, 0x0f
        /*0022*/ 	.short	(.L_54 - .L_53)


	//   ....[0]....
	.align		4
.L_53:
        /*0024*/ 	.word	index@(vprintf)


	//----- nvinfo : EIATTR_MERCURY_ISA_VERSION
	.align		4
.L_54:
        /*0028*/ 	.byte	0x03, 0x5f
        /*002a*/ 	.short	0x0101


	//----- nvinfo : EIATTR_VRC_CTA_INIT_COUNT
	.align		4
        /*002c*/ 	.byte	0x02, 0x4a
	.zero		1
	.zero		1


	//----- nvinfo : EIATTR_SYSCALL_OFFSETS
	.align		4
        /*0030*/ 	.byte	0x04, 0x46
        /*0032*/ 	.short	(.L_56 - .L_55)


	//   ....[0]....
.L_55:
        /*0034*/ 	.word	0x00000100


	//----- nvinfo : EIATTR_EXIT_INSTR_OFFSETS
	.align		4
.L_56:
        /*0038*/ 	.byte	0x04, 0x1c
        /*003a*/ 	.short	(.L_58 - .L_57)


	//   ....[0]....
.L_57:
        /*003c*/ 	.word	0x00000110


	//----- nvinfo : EIATTR_CBANK_PARAM_SIZE
	.align		4
.L_58:
        /*0040*/ 	.byte	0x03, 0x19
        /*0042*/ 	.short	0x0008


	//----- nvinfo : EIATTR_PARAM_CBANK
	.align		4
        /*0044*/ 	.byte	0x04, 0x0a
        /*0046*/ 	.short	(.L_60 - .L_59)
	.align		4
.L_59:
        /*0048*/ 	.word	index@(.nv.constant0._Z13print_ptr_numPd)
        /*004c*/ 	.short	0x0380
        /*004e*/ 	.short	0x0008


	//----- nvinfo : EIATTR_SW_WAR
	.align		4
.L_60:
        /*0050*/ 	.byte	0x04, 0x36
        /*0052*/ 	.short	(.L_62 - .L_61)
.L_61:
        /*0054*/ 	.word	0x00000008
.L_62:


//--------------------- .nv.info._Z9print_ptrPdii --------------------------
	.section	.nv.info._Z9print_ptrPdii,"",@"SHT_CUDA_INFO"
	.sectionflags	@""
	.align	4


	//----- nvinfo : EIATTR_CUDA_API_VERSION
	.align		4
        /*0000*/ 	.byte	0x04, 0x37
        /*0002*/ 	.short	(.L_64 - .L_63)
.L_63:
        /*0004*/ 	.word	0x00000082


	//----- nvinfo : EIATTR_KPARAM_INFO
	.align		4
.L_64:
        /*0008*/ 	.byte	0x04, 0x17
        /*000a*/ 	.short	(.L_66 - .L_65)
.L_65:
        /*000c*/ 	.word	0x00000000
        /*0010*/ 	.short	0x0002
        /*0012*/ 	.short	0x000c
        /*0014*/ 	.byte	0x00, 0xf0, 0x11, 0x00


	//----- nvinfo : EIATTR_KPARAM_INFO
	.align		4
.L_66:
        /*0018*/ 	.byte	0x04, 0x17
        /*001a*/ 	.short	(.L_68 - .L_67)
.L_67:
        /*001c*/ 	.word	0x00000000
        /*0020*/ 	.short	0x0001
        /*0022*/ 	.short	0x0008
        /*0024*/ 	.byte	0x00, 0xf0, 0x11, 0x00


	//----- nvinfo : EIATTR_KPARAM_INFO
	.align		4
.L_68:
        /*0028*/ 	.byte	0x04, 0x17
        /*002a*/ 	.short	(.L_70 - .L_69)
.L_69:
        /*002c*/ 	.word	0x00000000
        /*0030*/ 	.short	0x0000
        /*0032*/ 	.short	0x0000
        /*0034*/ 	.byte	0x00, 0xf5, 0x21, 0x00


	//----- nvinfo : EIATTR_SPARSE_MMA_MASK
	.align		4
.L_70:
        /*0038*/ 	.byte	0x03, 0x50
        /*003a*/ 	.short	0x0000


	//----- nvinfo : EIATTR_MAXREG_COUNT
	.align		4
        /*003c*/ 	.byte	0x03, 0x1b
        /*003e*/ 	.short	0x00ff


	//----- nvinfo : EIATTR_EXTERNS
	.align		4
        /*0040*/ 	.byte	0x04, 0x0f
        /*0042*/ 	.short	(.L_72 - .L_71)


	//   ....[0]....
	.align		4
.L_71:
        /*0044*/ 	.word	index@(vprintf)


	//----- nvinfo : EIATTR_MERCURY_ISA_VERSION
	.align		4
.L_72:
        /*0048*/ 	.byte	0x03, 0x5f
        /*004a*/ 	.short	0x0101


	//----- nvinfo : EIATTR_VRC_CTA_INIT_COUNT
	.align		4
        /*004c*/ 	.byte	0x02, 0x4a
	.zero		1
	.zero		1


	//----- nvinfo : EIATTR_SYSCALL_OFFSETS
	.align		4
        /*0050*/ 	.byte	0x04, 0x46
        /*0052*/ 	.short	(.L_74 - .L_73)


	//   ....[0]....
.L_73:
        /*0054*/ 	.word	0x00000340


	//   ....[1]....
        /*0058*/ 	.word	0x00000410


	//   ....[2]....
        /*005c*/ 	.word	0x000004d0


	//   ....[3]....
        /*0060*/ 	.word	0x00000590


	//   ....[4]....
        /*0064*/ 	.word	0x00000650


	//   ....[5]....
        /*0068*/ 	.word	0x00000710


	//   ....[6]....
        /*006c*/ 	.word	0x000007d0


	//   ....[7]....
        /*0070*/ 	.word	0x00000890


	//   ....[8]....
        /*0074*/ 	.word	0x00000950


	//   ....[9]....
        /*0078*/ 	.word	0x00000a10


	//   ....[10]....
        /*007c*/ 	.word	0x00000ad0


	//   ....[11]....
        /*0080*/ 	.word	0x00000b90


	//   ....[12]....
        /*0084*/ 	.word	0x00000c50


	//   ....[13]....
        /*0088*/ 	.word	0x00000d10


	//   ....[14]....
        /*008c*/ 	.word	0x00000dd0


	//   ....[15]....
        /*0090*/ 	.word	0x00000e90


	//   ....[16]....
        /*0094*/ 	.word	0x00001160


	//   ....[17]....
        /*0098*/ 	.word	0x00001240


	//   ....[18]....
        /*009c*/ 	.word	0x00001320


	//   ....[19]....
        /*00a0*/ 	.word	0x00001400


	//   ....[20]....
        /*00a4*/ 	.word	0x000014e0


	//   ....[21]....
        /*00a8*/ 	.word	0x000015c0


	//   ....[22]....
        /*00ac*/ 	.word	0x000016a0


	//   ....[23]....
        /*00b0*/ 	.word	0x00001780


	//   ....[24]....
        /*00b4*/ 	.word	0x000018e0


	//   ....[25]....
        /*00b8*/ 	.word	0x000019c0


	//   ....[26]....
        /*00bc*/ 	.word	0x00001aa0


	//   ....[27]....
        /*00c0*/ 	.word	0x00001b80


	//   ....[28]....
        /*00c4*/ 	.word	0x00001cd0


	//   ....[29]....
        /*00c8*/ 	.word	0x00001df0


	//   ....[30]....
        /*00cc*/ 	.word	0x00001ef0


	//   ....[31]....
        /*00d0*/ 	.word	0x00001f70


	//   ....[32]....
        /*00d4*/ 	.word	0x000020e0


	//   ....[33]....
        /*00d8*/ 	.word	0x00002150


	//   ....[34]....
        /*00dc*/ 	.word	0x000021c0


	//   ....[35]....
        /*00e0*/ 	.word	0x00002230


	//   ....[36]....
        /*00e4*/ 	.word	0x00002340


	//----- nvinfo : EIATTR_EXIT_INSTR_OFFSETS
	.align		4
.L_74:
        /*00e8*/ 	.byte	0x04, 0x1c
        /*00ea*/ 	.short	(.L_76 - .L_75)


	//   ....[0]....
.L_75:
        /*00ec*/ 	.word	0x00000060


	//   ....[1]....
        /*00f0*/ 	.word	0x00001fb0


	//   ....[2]....
        /*00f4*/ 	.word	0x00002280


	//   ....[3]....
        /*00f8*/ 	.word	0x00002370


	//----- nvinfo : EIATTR_CRS_STACK_SIZE
	.align		4
.L_76:
        /*00fc*/ 	.byte	0x04, 0x1e
        /*00fe*/ 	.short	(.L_78 - .L_77)
.L_77:
        /*0100*/ 	.word	0x00000000


	//----- nvinfo : EIATTR_CBANK_PARAM_SIZE
	.align		4
.L_78:
        /*0104*/ 	.byte	0x03, 0x19
        /*0106*/ 	.short	0x0010


	//----- nvinfo : EIATTR_PARAM_CBANK
	.align		4
        /*0108*/ 	.byte	0x04, 0x0a
        /*010a*/ 	.short	(.L_80 - .L_79)
	.align		4
.L_79:
        /*010c*/ 	.word	index@(.nv.constant0._Z9print_ptrPdii)
        /*0110*/ 	.short	0x0380
        /*0112*/ 	.short	0x0010


	//----- nvinfo : EIATTR_SW_WAR
	.align		4
.L_80:
        /*0114*/ 	.byte	0x04, 0x36
        /*0116*/ 	.short	(.L_82 - .L_81)
.L_81:
        /*0118*/ 	.word	0x00000008
.L_82:


//--------------------- .nv.callgraph             --------------------------
	.section	.nv.callgraph,"",@"SHT_CUDA_CALLGRAPH"
	.align	4
	.sectionentsize	8
	.align		4
        /*0000*/ 	.word	0x00000000
	.align		4
        /*0004*/ 	.word	0xffffffff
	.align		4
        /*0008*/ 	.word	index@(_Z13print_ptr_numPd)
	.align		4
        /*000c*/ 	.word	index@(vprintf)
	.align		4
        /*0010*/ 	.word	index@(_Z9print_ptrPdii)
	.align		4
        /*0014*/ 	.word	index@(vprintf)
	.align		4
        /*0018*/ 	.word	0x00000000
	.align		4
        /*001c*/ 	.word	0xfffffffe
	.align		4
        /*0020*/ 	.word	0x00000000
	.align		4
        /*0024*/ 	.word	0xfffffffd
	.align		4
        /*0028*/ 	.word	0x00000000
	.align		4
        /*002c*/ 	.word	0xfffffffc


//--------------------- .nv.constant4             --------------------------
	.section	.nv.constant4,"a",@progbits
	.align	8
	.align		8
.nv.constant4:
        /*0000*/ 	.dword	$str
	.align		8
        /*0008*/ 	.dword	$str$1
	.align		8
        /*0010*/ 	.dword	$str$2
	.align		8
        /*0018*/ 	.dword	vprintf


//--------------------- .text._Z9gpu_houseP13cublasContextiiiPdS1_S1_ --------------------------
	.section	.text._Z9gpu_houseP13cublasContextiiiPdS1_S1_,"ax",@progbits
	.align	128
        .global         _Z9gpu_houseP13cublasContextiiiPdS1_S1_
        .type           _Z9gpu_houseP13cublasContextiiiPdS1_S1_,@function
        .size           _Z9gpu_houseP13cublasContextiiiPdS1_S1_,(.L_x_70 - _Z9gpu_houseP13cublasContextiiiPdS1_S1_)
        .other          _Z9gpu_houseP13cublasContextiiiPdS1_S1_,@"STO_CUDA_ENTRY STV_DEFAULT"
_Z9gpu_houseP13cublasContextiiiPdS1_S1_:
.text._Z9gpu_houseP13cublasContextiiiPdS1_S1_:
[----:B------:R-:W-:Y:S08]  /*0000*/  LDC R1, c[0x0][0x37c] ;  /* 0x0000df00ff017b82 */ /* 0x000ff00000000800 */
[----:B------:R-:W0:Y:S01]  /*0010*/  LDC.64 R8, c[0x0][0x398] ;  /* 0x0000e600ff087b82 */ /* 0x000e220000000a00 */
[----:B------:R-:W1:Y:S02]  /*0020*/  LDCU.128 UR8, c[0x0][0x3a0] ;  /* 0x00007400ff0877ac */ /* 0x000e640008000c00 */
[----:B-1----:R-:W-:-:S02]  /*0030*/  ISETP.NE.U32.AND P0, PT, RZ, UR8, PT ;  /* 0x00000008ff007c0c */ /* 0x002fc4000bf05070 */
[----:B------:R-:W-:Y:S02]  /*0040*/  ISETP.EQ.U32.AND P2, PT, RZ, UR10, PT ;  /* 0x0000000aff007c0c */ /* 0x000fe4000bf42070 */
[----:B------:R-:W-:Y:S02]  /*0050*/  ISETP.NE.AND.EX P0, PT, RZ, UR9, PT, P0 ;  /* 0x00000009ff007c0c */ /* 0x000fe4000bf05300 */
[----:B0-----:R-:W-:-:S04]  /*0060*/  ISETP.EQ.U32.AND P1, PT, R8, RZ, PT ;  /* 0x000000ff0800720c */ /* 0x001fc80003f22070 */
[----:B------:R-:W-:-:S04]  /*0070*/  ISETP.EQ.OR.EX P0, PT, R9, RZ, !P0, P1 ;  /* 0x000000ff0900720c */ /* 0x000fc80004702710 */
[----:B------:R-:W-:-:S13]  /*0080*/  ISETP.EQ.OR.EX P0, PT, RZ, UR11, P0, P2 ;  /* 0x0000000bff007c0c */ /* 0x000fda0008702720 */
[----:B------:R-:W-:Y:S05]  /*0090*/  @P0 EXIT ;  /* 0x000000000000094d */ /* 0x000fea0003800000 */
[----:B------:R-:W0:Y:S01]  /*00a0*/  LDC.64 R6, c[0x0][0x3a8] ;  /* 0x0000ea00ff067b82 */ /* 0x000e220000000a00 */
[----:B------:R-:W0:Y:S01]  /*00b0*/  LDCU.64 UR4, c[0x0][0x358] ;  /* 0x00006b00ff0477ac */ /* 0x000e220008000a00 */
[----:B------:R-:W-:-:S06]  /*00c0*/  CS2R R20, SRZ ;  /* 0x0000000000147805 */ /* 0x000fcc000001ff00 */
[----:B------:R-:W1:Y:S01]  /*00d0*/  LDC.64 R4, c[0x0][0x388] ;  /* 0x0000e200ff047b82 */ /* 0x000e620000000a00 */
[----:B0-----:R0:W-:Y:S01]  /*00e0*/  STG.E.64 desc[UR4][R6.64], RZ ;  /* 0x000000ff06007986 */ /* 0x0011e2000c101b04 */
[----:B-1----:R-:W-:-:S05]  /*00f0*/  IMAD.IADD R0, R5, 0x1, -R4 ;  /* 0x0000000105007824 */ /* 0x002fca00078e0a04 */
[----:B------:R-:W-:-:S13]  /*0100*/  ISETP.GE.AND P0, PT, R0, 0x1, PT ;  /* 0x000000010000780c */ /* 0x000fda0003f06270 */
[----:B0-----:R-:W-:Y:S05]  /*0110*/  @!P0 BRA `(.L_x_0) ;  /* 0x0000000400c48947 */ /* 0x001fea0003800000 */
[----:B------:R-:W-:Y:S01]  /*0120*/  IMAD.IADD R3, R4, 0x1, -R5 ;  /* 0x0000000104037824 */ /* 0x000fe200078e0a05 */
[----:B------:R-:W-:Y:S01]  /*0130*/  LOP3.LUT R2, R0, 0x7, RZ, 0xc0, !PT ;  /* 0x0000000700027812 */ /* 0x000fe200078ec0ff */
[-C--:B------:R-:W-:Y:S01]  /*0140*/  IMAD R28, R5, R4.reuse, RZ ;  /* 0x00000004051c7224 */ /* 0x080fe200078e02ff */
[----:B------:R-:W-:Y:S01]  /*0150*/  CS2R R20, SRZ ;  /* 0x0000000000147805 */ /* 0x000fe2000001ff00 */
[----:B------:R-:W-:Y:S01]  /*0160*/  IMAD.MOV.U32 R24, RZ, RZ, RZ ;  /* 0x000000ffff187224 */ /* 0x000fe200078e00ff */
[----:B------:R-:W-:Y:S02]  /*0170*/  ISETP.GT.U32.AND P2, PT, R3, -0x8, PT ;  /* 0xfffffff80300780c */ /* 0x000fe40003f44070 */
[----:B------:R-:W-:Y:S02]  /*0180*/  SHF.R.S32.HI R3, RZ, 0x1f, R4 ;  /* 0x0000001fff037819 */ /* 0x000fe40000011404 */
[----:B------:R-:W-:Y:S02]  /*0190*/  IADD3 R5, P3, PT, R28, R4, RZ ;  /* 0x000000041c057210 */ /* 0x000fe40007f7e0ff */
[----:B------:R-:W-:-:S02]  /*01a0*/  ISETP.NE.AND P1, PT, R2, RZ, PT ;  /* 0x000000ff0200720c */ /* 0x000fc40003f25270 */
[----:B------:R-:W-:-:S05]  /*01b0*/  LEA.HI.X.SX32 R28, R28, R3, 0x1, P3 ;  /* 0x000000031c1c7211 */ /* 0x000fca00018f0eff */
[----:B------:R-:W-:Y:S06]  /*01c0*/  @P2 BRA `(.L_x_1) ;  /* 0x0000000000b82947 */ /* 0x000fec0003800000 */
[C---:B------:R-:W-:Y:S02]  /*01d0*/  LEA R16, P2, R5.reuse, R8, 0x3 ;  /* 0x0000000805107211 */ /* 0x040fe400078418ff */
[----:B------:R-:W-:Y:S02]  /*01e0*/  CS2R R20, SRZ ;  /* 0x0000000000147805 */ /* 0x000fe4000001ff00 */
[----:B------:R-:W-:Y:S02]  /*01f0*/  LEA R14, P4, R4, UR8, 0x3 ;  /* 0x00000008040e7c11 */ /* 0x000fe4000f8818ff */
[----:B------:R-:W-:Y:S02]  /*0200*/  LOP3.LUT R24, R0, 0x7ffffff8, RZ, 0xc0, !PT ;  /* 0x7ffffff800187812 */ /* 0x000fe400078ec0ff */
[----:B------:R-:W-:Y:S02]  /*0210*/  IADD3 R16, P3, PT, R16, 0x20, RZ ;  /* 0x0000002010107810 */ /* 0x000fe40007f7e0ff */
[----:B------:R-:W-:Y:S01]  /*0220*/  IADD3 R14, P5, PT, R14, 0x20, RZ ;  /* 0x000000200e0e7810 */ /* 0x000fe20007fbe0ff */
[----:B------:R-:W-:Y:S01]  /*0230*/  IMAD.MOV R25, RZ, RZ, -R24 ;  /* 0x000000ffff197224 */ /* 0x000fe200078e0a18 */
[----:B------:R-:W-:-:S02]  /*0240*/  LEA.HI.X R17, R5, R9, R28, 0x3, P2 ;  /* 0x0000000905117211 */ /* 0x000fc400010f1c1c */
[----:B------:R-:W-:-:S03]  /*0250*/  LEA.HI.X R15, R4, UR9, R3, 0x3, P4 ;  /* 0x00000009040f7c11 */ /* 0x000fc6000a0f1c03 */
[----:B------:R-:W-:Y:S02]  /*0260*/  IMAD.X R17, RZ, RZ, R17, P3 ;  /* 0x000000ffff117224 */ /* 0x000fe400018e0611 */
[----:B------:R-:W-:-:S07]  /*0270*/  IMAD.X R15, RZ, RZ, R15, P5 ;  /* 0x000000ffff0f7224 */ /* 0x000fce00028e060f */
.L_x_2:
[----:B------:R-:W-:Y:S02]  /*0280*/  IMAD.MOV.U32 R10, RZ, RZ, R16 ;  /* 0x000000ffff0a7224 */ /* 0x000fe400078e0010 */
[----:B------:R-:W-:-:S05]  /*0290*/  IMAD.MOV.U32 R11, RZ, RZ, R17 ;  /* 0x000000ffff0b7224 */ /* 0x000fca00078e0011 */
[----:B------:R-:W2:Y:S01]  /*02a0*/  LDG.E.64 R16, desc[UR4][R10.64+-0x20] ;  /* 0xffffe0040a107981 */ /* 0x000ea2000c1e1b00 */
[----:B-1----:R-:W-:Y:S02]  /*02b0*/  IMAD.MOV.U32 R12, RZ, RZ, R14 ;  /* 0x000000ffff0c7224 */ /* 0x002fe400078e000e */
[----:B------:R-:W-:-:S05]  /*02c0*/  IMAD.MOV.U32 R13, RZ, RZ, R15 ;  /* 0x000000ffff0d7224 */ /* 0x000fca00078e000f */
[----:B--2---:R0:W-:Y:S04]  /*02d0*/  STG.E.64 desc[UR4][R12.64+-0x20], R16 ;  /* 0xffffe0100c007986 */ /* 0x0041e8000c101b04 */
[----:B------:R-:W2:Y:S04]  /*02e0*/  LDG.E.64 R18, desc[UR4][R10.64+-0x18] ;  /* 0xffffe8040a127981 */ /* 0x000ea8000c1e1b00 */
[----:B--2---:R1:W-:Y:S04]  /*02f0*/  STG.E.64 desc[UR4][R12.64+-0x18], R18 ;  /* 0xffffe8120c007986 */ /* 0x0043e8000c101b04 */
[----:B------:R-:W2:Y:S04]  /*0300*/  LDG.E.64 R22, desc[UR4][R10.64+-0x10] ;  /* 0xfffff0040a167981 */ /* 0x000ea8000c1e1b00 */
[----:B--2---:R2:W-:Y:S04]  /*0310*/  STG.E.64 desc[UR4][R12.64+-0x10], R22 ;  /* 0xfffff0160c007986 */ /* 0x0045e8000c101b04 */
[----:B------:R-:W3:Y:S01]  /*0320*/  LDG.E.64 R26, desc[UR4][R10.64+-0x8] ;  /* 0xfffff8040a1a7981 */ /* 0x000ee2000c1e1b00 */
[----:B------:R-:W-:-:S03]  /*0330*/  DFMA R20, R16, R16, R20 ;  /* 0x000000101014722b */ /* 0x000fc60000000014 */
[----:B---3--:R-:W-:Y:S04]  /*0340*/  STG.E.64 desc[UR4][R12.64+-0x8], R26 ;  /* 0xfffff81a0c007986 */ /* 0x008fe8000c101b04 */
[----:B------:R-:W3:Y:S01]  /*0350*/  LDG.E.64 R14, desc[UR4][R10.64] ;  /* 0x000000040a0e7981 */ /* 0x000ee2000c1e1b00 */
[----:B------:R-:W-:-:S03]  /*0360*/  DFMA R20, R18, R18, R20 ;  /* 0x000000121214722b */ /* 0x000fc60000000014 */
[----:B---3--:R3:W-:Y:S04]  /*0370*/  STG.E.64 desc[UR4][R12.64], R14 ;  /* 0x0000000e0c007986 */ /* 0x0087e8000c101b04 */
[----:B0-----:R-:W4:Y:S01]  /*0380*/  LDG.E.64 R16, desc[UR4][R10.64+0x8] ;  /* 0x000008040a107981 */ /* 0x001f22000c1e1b00 */
[----:B------:R-:W-:-:S03]  /*0390*/  DFMA R20, R22, R22, R20 ;  /* 0x000000161614722b */ /* 0x000fc60000000014 */
[----:B----4-:R0:W-:Y:S04]  /*03a0*/  STG.E.64 desc[UR4][R12.64+0x8], R16 ;  /* 0x000008100c007986 */ /* 0x0101e8000c101b04 */
[----:B-1----:R-:W4:Y:S01]  /*03b0*/  LDG.E.64 R18, desc[UR4][R10.64+0x10] ;  /* 0x000010040a127981 */ /* 0x002f22000c1e1b00 */
[----:B------:R-:W-:-:S03]  /*03c0*/  DFMA R20, R26, R26, R20 ;  /* 0x0000001a1a14722b */ /* 0x000fc60000000014 */
[----:B----4-:R1:W-:Y:S04]  /*03d0*/  STG.E.64 desc[UR4][R12.64+0x10], R18 ;  /* 0x000010120c007986 */ /* 0x0103e8000c101b04 */
[----:B--2---:R-:W2:Y:S01]  /*03e0*/  LDG.E.64 R22, desc[UR4][R10.64+0x18] ;  /* 0x000018040a167981 */ /* 0x004ea2000c1e1b00 */
[----:B------:R-:W-:Y:S01]  /*03f0*/  DFMA R20, R14, R14, R20 ;  /* 0x0000000e0e14722b */ /* 0x000fe20000000014 */
[----:B------:R-:W-:Y:S01]  /*0400*/  VIADD R25, R25, 0x8 ;  /* 0x0000000819197836 */ /* 0x000fe20000000000 */
[----:B---3--:R-:W-:-:S04]  /*0410*/  IADD3 R14, P4, PT, R12, 0x40, RZ ;  /* 0x000000400c0e7810 */ /* 0x008fc80007f9e0ff */
[----:B------:R-:W-:Y:S01]  /*0420*/  ISETP.NE.AND P2, PT, R25, RZ, PT ;  /* 0x000000ff1900720c */ /* 0x000fe20003f45270 */
[----:B------:R-:W-:Y:S01]  /*0430*/  IMAD.X R15, RZ, RZ, R13, P4 ;  /* 0x000000ffff0f7224 */ /* 0x000fe200020e060d */
[----:B------:R-:W-:Y:S01]  /*0440*/  DFMA R20, R16, R16, R20 ;  /* 0x000000101014722b */ /* 0x000fe20000000014 */
[----:B0-----:R-:W-:-:S05]  /*0450*/  IADD3 R16, P3, PT, R10, 0x40, RZ ;  /* 0x000000400a107810 */ /* 0x001fca0007f7e0ff */
[----:B------:R-:W-:Y:S02]  /*0460*/  IMAD.X R17, RZ, RZ, R11, P3 ;  /* 0x000000ffff117224 */ /* 0x000fe400018e060b */
[----:B------:R-:W-:Y:S01]  /*0470*/  DFMA R20, R18, R18, R20 ;  /* 0x000000121214722b */ /* 0x000fe20000000014 */
[----:B--2---:R1:W-:Y:S07]  /*0480*/  STG.E.64 desc[UR4][R12.64+0x18], R22 ;  /* 0x000018160c007986 */ /* 0x0043ee000c101b04 */
[----:B------:R-:W-:Y:S01]  /*0490*/  DFMA R20, R22, R22, R20 ;  /* 0x000000161614722b */ /* 0x000fe20000000014 */
[----:B------:R-:W-:Y:S10]  /*04a0*/  @P2 BRA `(.L_x_2) ;  /* 0xfffffffc00742947 */ /* 0x000ff4000383ffff */
.L_x_1:
[----:B------:R-:W-:Y:S05]  /*04b0*/  @!P1 BRA `(.L_x_0) ;  /* 0x0000000000dc9947 */ /* 0x000fea0003800000 */
[----:B------:R-:W-:Y:S02]  /*04c0*/  ISETP.GE.U32.AND P2, PT, R2, 0x4, PT ;  /* 0x000000040200780c */ /* 0x000fe40003f46070 */
[----:B------:R-:W-:-:S04]  /*04d0*/  LOP3.LUT R25, R0, 0x3, RZ, 0xc0, !PT ;  /* 0x0000000300197812 */ /* 0x000fc800078ec0ff */
[----:B------:R-:W-:-:S07]  /*04e0*/  ISETP.NE.AND P1, PT, R25, RZ, PT ;  /* 0x000000ff1900720c */ /* 0x000fce0003f25270 */
[----:B------:R-:W-:Y:S06]  /*04f0*/  @!P2 BRA `(.L_x_3) ;  /* 0x000000000054a947 */ /* 0x000fec0003800000 */
[----:B------:R-:W-:-:S05]  /*0500*/  IADD3 R2, P2, PT, R24, R5, RZ ;  /* 0x0000000518027210 */ /* 0x000fca0007f5e0ff */
[----:B------:R-:W-:Y:S01]  /*0510*/  IMAD.X R10, RZ, RZ, R28, P2 ;  /* 0x000000ffff0a7224 */ /* 0x000fe200010e061c */
[----:B-1----:R-:W-:-:S04]  /*0520*/  LEA R22, P2, R2, R8, 0x3 ;  /* 0x0000000802167211 */ /* 0x002fc800078418ff */
[----:B------:R-:W-:-:S05]  /*0530*/  LEA.HI.X R23, R2, R9, R10, 0x3, P2 ;  /* 0x0000000902177211 */ /* 0x000fca00010f1c0a */
[----:B------:R-:W2:Y:S01]  /*0540*/  LDG.E.64 R10, desc[UR4][R22.64] ;  /* 0x00000004160a7981 */ /* 0x000ea2000c1e1b00 */
[----:B------:R-:W-:-:S05]  /*0550*/  IADD3 R2, P2, PT, R24, R4, RZ ;  /* 0x0000000418027210 */ /* 0x000fca0007f5e0ff */
[----:B------:R-:W-:Y:S01]  /*0560*/  IMAD.X R13, RZ, RZ, R3, P2 ;  /* 0x000000ffff0d7224 */ /* 0x000fe200010e0603 */
[----:B------:R-:W-:-:S04]  /*0570*/  LEA R12, P2, R2, UR8, 0x3 ;  /* 0x00000008020c7c11 */ /* 0x000fc8000f8418ff */
[----:B------:R-:W-:-:S05]  /*0580*/  LEA.HI.X R13, R2, UR9, R13, 0x3, P2 ;  /* 0x00000009020d7c11 */ /* 0x000fca00090f1c0d */
[----:B--2---:R0:W-:Y:S04]  /*0590*/  STG.E.64 desc[UR4][R12.64], R10 ;  /* 0x0000000a0c007986 */ /* 0x0041e8000c101b04 */
[----:B------:R-:W2:Y:S04]  /*05a0*/  LDG.E.64 R14, desc[UR4][R22.64+0x8] ;  /* 0x00000804160e7981 */ /* 0x000ea8000c1e1b00 */
[----:B--2---:R0:W-:Y:S04]  /*05b0*/  STG.E.64 desc[UR4][R12.64+0x8], R14 ;  /* 0x0000080e0c007986 */ /* 0x0041e8000c101b04 */
[----:B------:R-:W2:Y:S01]  /*05c0*/  LDG.E.64 R16, desc[UR4][R22.64+0x10] ;  /* 0x0000100416107981 */ /* 0x000ea2000c1e1b00 */
[----:B------:R-:W-:-:S03]  /*05d0*/  DFMA R20, R10, R10, R20 ;  /* 0x0000000a0a14722b */ /* 0x000fc60000000014 */
[----:B--2---:R0:W-:Y:S04]  /*05e0*/  STG.E.64 desc[UR4][R12.64+0x10], R16 ;  /* 0x000010100c007986 */ /* 0x0041e8000c101b04 */
[----:B------:R-:W2:Y:S01]  /*05f0*/  LDG.E.64 R18, desc[UR4][R22.64+0x18] ;  /* 0x0000180416127981 */ /* 0x000ea2000c1e1b00 */
[----:B------:R-:W-:Y:S01]  /*0600*/  DFMA R20, R14, R14, R20 ;  /* 0x0000000e0e14722b */ /* 0x000fe20000000014 */
[----:B------:R-:W-:-:S07]  /*0610*/  VIADD R24, R24, 0x4 ;  /* 0x0000000418187836 */ /* 0x000fce0000000000 */
[----:B------:R-:W-:Y:S01]  /*0620*/  DFMA R20, R16, R16, R20 ;  /* 0x000000101014722b */ /* 0x000fe20000000014 */
[----:B--2---:R0:W-:Y:S07]  /*0630*/  STG.E.64 desc[UR4][R12.64+0x18], R18 ;  /* 0x000018120c007986 */ /* 0x0041ee000c101b04 */
[----:B------:R-:W-:-:S11]  /*0640*/  DFMA R20, R18, R18, R20 ;  /* 0x000000121214722b */ /* 0x000fd60000000014 */
.L_x_3:
[----:B------:R-:W-:Y:S05]  /*0650*/  @!P1 BRA `(.L_x_0) ;  /* 0x0000000000749947 */ /* 0x000fea0003800000 */
[----:B------:R-:W-:-:S13]  /*0660*/  ISETP.NE.AND P2, PT, R25, 0x1, PT ;  /* 0x000000011900780c */ /* 0x000fda0003f45270 */
[----:B------:R-:W-:-:S05]  /*0670*/  @P2 IADD3 R2, P1, PT, R24, R5, RZ ;  /* 0x0000000518022210 */ /* 0x000fca0007f3e0ff */
[----:B0-----:R-:W-:Y:S01]  /*0680*/  @P2 IMAD.X R10, RZ, RZ, R28, P1 ;  /* 0x000000ffff0a2224 */ /* 0x001fe200008e061c */
[----:B------:R-:W-:-:S04]  /*0690*/  @P2 LEA R16, P1, R2, R8, 0x3 ;  /* 0x0000000802102211 */ /* 0x000fc800078218ff */
[----:B------:R-:W-:-:S05]  /*06a0*/  @P2 LEA.HI.X R17, R2, R9, R10, 0x3, P1 ;  /* 0x0000000902112211 */ /* 0x000fca00008f1c0a */
[----:B-1----:R-:W2:Y:S01]  /*06b0*/  @P2 LDG.E.64 R12, desc[UR4][R16.64] ;  /* 0x00000004100c2981 */ /* 0x002ea2000c1e1b00 */
[----:B------:R-:W-:-:S05]  /*06c0*/  @P2 IADD3 R2, P1, PT, R24, R4, RZ ;  /* 0x0000000418022210 */ /* 0x000fca0007f3e0ff */
[----:B------:R-:W-:Y:S01]  /*06d0*/  @P2 IMAD.X R11, RZ, RZ, R3, P1 ;  /* 0x000000ffff0b2224 */ /* 0x000fe200008e0603 */
[----:B------:R-:W-:-:S04]  /*06e0*/  @P2 LEA R14, P1, R2, UR8, 0x3 ;  /* 0x00000008020e2c11 */ /* 0x000fc8000f8218ff */
[----:B------:R-:W-:Y:S02]  /*06f0*/  @P2 LEA.HI.X R15, R2, UR9, R11, 0x3, P1 ;  /* 0x00000009020f2c11 */ /* 0x000fe400088f1c0b */
[----:B------:R-:W-:-:S04]  /*0700*/  LOP3.LUT R2, R0, 0x1, RZ, 0xc0, !PT ;  /* 0x0000000100027812 */ /* 0x000fc800078ec0ff */
[----:B------:R-:W-:Y:S01]  /*0710*/  ISETP.NE.U32.AND P1, PT, R2, 0x1, PT ;  /* 0x000000010200780c */ /* 0x000fe20003f25070 */
[----:B------:R-:W-:Y:S01]  /*0720*/  @P2 VIADD R24, R24, 0x2 ;  /* 0x0000000218182836 */ /* 0x000fe20000000000 */
[----:B--2---:R0:W-:Y:S04]  /*0730*/  @P2 STG.E.64 desc[UR4][R14.64], R12 ;  /* 0x0000000c0e002986 */ /* 0x0041e8000c101b04 */
[----:B------:R-:W2:Y:S07]  /*0740*/  @P2 LDG.E.64 R10, desc[UR4][R16.64+0x8] ;  /* 0x00000804100a2981 */ /* 0x000eae000c1e1b00 */
[----:B------:R-:W-:-:S05]  /*0750*/  @!P1 IADD3 R5, P3, PT, R24, R5, RZ ;  /* 0x0000000518059210 */ /* 0x000fca0007f7e0ff */
[----:B------:R-:W-:Y:S01]  /*0760*/  @!P1 IMAD.X R28, RZ, RZ, R28, P3 ;  /* 0x000000ffff1c9224 */ /* 0x000fe200018e061c */
[----:B------:R-:W-:-:S04]  /*0770*/  @!P1 LEA R8, P3, R5, R8, 0x3 ;  /* 0x0000000805089211 */ /* 0x000fc800078618ff */
[----:B------:R-:W-:Y:S02]  /*0780*/  @!P1 LEA.HI.X R9, R5, R9, R28, 0x3, P3 ;  /* 0x0000000905099211 */ /* 0x000fe400018f1c1c */
[----:B------:R-:W-:Y:S01]  /*0790*/  @!P1 IADD3 R4, P3, PT, R24, R4, RZ ;  /* 0x0000000418049210 */ /* 0x000fe20007f7e0ff */
[----:B--2---:R2:W-:Y:S04]  /*07a0*/  @P2 STG.E.64 desc[UR4][R14.64+0x8], R10 ;  /* 0x0000080a0e002986 */ /* 0x0045e8000c101b04 */
[----:B------:R-:W3:Y:S01]  /*07b0*/  @!P1 LDG.E.64 R8, desc[UR4][R8.64] ;  /* 0x0000000408089981 */ /* 0x000ee2000c1e1b00 */
[----:B------:R-:W-:Y:S01]  /*07c0*/  @!P1 IMAD.X R3, RZ, RZ, R3, P3 ;  /* 0x000000ffff039224 */ /* 0x000fe200018e0603 */
[----:B------:R-:W-:Y:S01]  /*07d0*/  @!P1 LEA R2, P4, R4, UR8, 0x3 ;  /* 0x0000000804029c11 */ /* 0x000fe2000f8818ff */
[----:B0-----:R-:W-:-:S03]  /*07e0*/  @P2 DFMA R12, R12, R12, R20 ;  /* 0x0000000c0c0c222b */ /* 0x001fc60000000014 */
[----:B------:R-:W-:-:S05]  /*07f0*/  @!P1 LEA.HI.X R3, R4, UR9, R3, 0x3, P4 ;  /* 0x0000000904039c11 */ /* 0x000fca000a0f1c03 */
[----:B------:R-:W-:Y:S01]  /*0800*/  @P2 DFMA R20, R10, R10, R12 ;  /* 0x0000000a0a14222b */ /* 0x000fe2000000000c */
[----:B---3--:R2:W-:Y:S07]  /*0810*/  @!P1 STG.E.64 desc[UR4][R2.64], R8 ;  /* 0x0000000802009986 */ /* 0x0085ee000c101b04 */
[----:B------:R-:W-:-:S11]  /*0820*/  @!P1 DFMA R20, R8, R8, R20 ;  /* 0x000000080814922b */ /* 0x000fd60000000014 */
.L_x_0:
[----:B------:R-:W-:-:S14]  /*0830*/  DSETP.NEU.AND P1, PT, R20, RZ, PT ;  /* 0x000000ff1400722a */ /* 0x000fdc0003f2d000 */
[----:B------:R3:W-:Y:S01]  /*0840*/  @!P1 STG.E.64 desc[UR4][R6.64], RZ ;  /* 0x000000ff06009986 */ /* 0x0007e2000c101b04 */
[----:B------:R-:W-:Y:S05]  /*0850*/  @!P1 EXIT ;  /* 0x000000000000994d */ /* 0x000fea0003800000 */
[----:B------:R-:W2:Y:S01]  /*0860*/  MUFU.RSQ64H R5, R21 ;  /* 0x0000001500057308 */ /* 0x000ea20000001c00 */
[----:B------:R-:W-:Y:S02]  /*0870*/  VIADD R4, R21, 0xfcb00000 ;  /* 0xfcb0000015047836 */ /* 0x000fe40000000000 */
[----:B---3--:R-:W-:Y:S02]  /*0880*/  IMAD.MOV.U32 R6, RZ, RZ, 0x0 ;  /* 0x00000000ff067424 */ /* 0x008fe400078e00ff */
[----:B------:R-:W-:Y:S01]  /*0890*/  IMAD.MOV.U32 R7, RZ, RZ, 0x3fd80000 ;  /* 0x3fd80000ff077424 */ /* 0x000fe200078e00ff */
[----:B------:R-:W-:Y:S01]  /*08a0*/  ISETP.GE.U32.AND P1, PT, R4, 0x7ca00000, PT ;  /* 0x7ca000000400780c */ /* 0x000fe20003f26070 */
[----:B--2---:R-:W-:-:S08]  /*08b0*/  DMUL R2, R4, R4 ;  /* 0x0000000404027228 */ /* 0x004fd00000000000 */
[----:B------:R-:W-:-:S08]  /*08c0*/  DFMA R2, -R2, R20, 1 ;  /* 0x3ff000000202742b */ /* 0x000fd00000000114 */
[----:B------:R-:W-:Y:S02]  /*08d0*/  DFMA R6, R2, R6, 0.5 ;  /* 0x3fe000000206742b */ /* 0x000fe40000000006 */
[----:B------:R-:W-:-:S08]  /*08e0*/  DMUL R2, R4, R2 ;  /* 0x0000000204027228 */ /* 0x000fd00000000000 */
[----:B------:R-:W-:-:S08]  /*08f0*/  DFMA R8, R6, R2, R4 ;  /* 0x000000020608722b */ /* 0x000fd00000000004 */
[----:B01----:R-:W-:Y:S02]  /*0900*/  DMUL R12, R8, R20 ;  /* 0x00000014080c7228 */ /* 0x003fe40000000000 */
[----:B------:R-:W-:Y:S02]  /*0910*/  VIADD R7, R9, 0xfff00000 ;  /* 0xfff0000009077836 */ /* 0x000fe40000000000 */
[----:B------:R-:W-:-:S04]  /*0920*/  IMAD.MOV.U32 R6, RZ, RZ, R8 ;  /* 0x000000ffff067224 */ /* 0x000fc800078e0008 */
[----:B------:R-:W-:-:S08]  /*0930*/  DFMA R14, R12, -R12, R20 ;  /* 0x8000000c0c0e722b */ /* 0x000fd00000000014 */
[----:B------:R-:W-:Y:S01]  /*0940*/  DFMA R10, R14, R6, R12 ;  /* 0x000000060e0a722b */ /* 0x000fe2000000000c */
[----:B------:R-:W-:Y:S10]  /*0950*/  @!P1 BRA `(.L_x_4) ;  /* 0x0000000000089947 */ /* 0x000ff40003800000 */
[----:B------:R-:W-:-:S07]  /*0960*/  MOV R2, 0x980 ;  /* 0x0000098000027802 */ /* 0x000fce0000000f00 */
[----:B------:R-:W-:Y:S05]  /*0970*/  CALL.REL.NOINC `($__internal_1_$__cuda_sm20_dsqrt_rn_f64_mediumpath_v1) ;  /* 0x0000000c00c47944 */ /* 0x000fea0003c00000 */
.L_x_4:
[----:B------:R-:W0:Y:S08]  /*0980*/  LDC R16, c[0x0][0x388] ;  /* 0x0000e200ff107b82 */ /* 0x000e300000000800 */
[----:B------:R-:W1:Y:S01]  /*0990*/  LDC.64 R2, c[0x0][0x3a0] ;  /* 0x0000e800ff027b82 */ /* 0x000e620000000a00 */
[----:B0-----:R-:W-:-:S03]  /*09a0*/  IMAD.WIDE R4, R16, 0x8, RZ ;  /* 0x0000000810047825 */ /* 0x001fc600078e02ff */
[----:B-1----:R-:W-:-:S05]  /*09b0*/  IADD3 R6, P1, PT, R4, R2, RZ ;  /* 0x0000000204067210 */ /* 0x002fca0007f3e0ff */
[----:B------:R-:W-:-:S05]  /*09c0*/  IMAD.X R7, R5, 0x1, R3, P1 ;  /* 0x0000000105077824 */ /* 0x000fca00008e0603 */
[----:B------:R-:W2:Y:S01]  /*09d0*/  LDG.E.64 R12, desc[UR4][R6.64] ;  /* 0x00000004060c7981 */ /* 0x000ea2000c1e1b00 */
[----:B------:R-:W0:Y:S01]  /*09e0*/  LDC.64 R8, c[0x0][0x3a8] ;  /* 0x0000ea00ff087b82 */ /* 0x000e220000000a00 */
[----:B--2---:R-:W-:-:S07]  /*09f0*/  DADD R10, R12, -R10 ;  /* 0x000000000c0a7229 */ /* 0x004fce000000080a */
[----:B------:R1:W-:Y:S04]  /*0a00*/  STG.E.64 desc[UR4][R6.64], R10 ;  /* 0x0000000a06007986 */ /* 0x0003e8000c101b04 */
[----:B0-----:R1:W5:Y:S01]  /*0a10*/  LDG.E.64 R14, desc[UR4][R8.64] ;  /* 0x00000004080e7981 */ /* 0x001362000c1e1b00 */
[----:B------:R-:W-:Y:S05]  /*0a20*/  @!P0 BRA `(.L_x_5) ;  /* 0x00000008000c8947 */ /* 0x000fea0003800000 */
[----:B------:R-:W0:Y:S01]  /*0a30*/  LDCU UR6, c[0x0][0x38c] ;  /* 0x00007180ff0677ac */ /* 0x000e220008000800 */
[----:B------:R-:W-:Y:S01]  /*0a40*/  LOP3.LUT R20, R0, 0xf, RZ, 0xc0, !PT ;  /* 0x0000000f00147812 */ /* 0x000fe200078ec0ff */
[----:B-1----:R-:W-:-:S03]  /*0a50*/  IMAD.MOV.U32 R11, RZ, RZ, RZ ;  /* 0x000000ffff0b7224 */ /* 0x002fc600078e00ff */
[----:B------:R-:W-:Y:S01]  /*0a60*/  ISETP.NE.AND P1, PT, R20, RZ, PT ;  /* 0x000000ff1400720c */ /* 0x000fe20003f25270 */
[----:B0-----:R-:W-:-:S05]  /*0a70*/  VIADD R16, R16, -UR6 ;  /* 0x8000000610107c36 */ /* 0x001fca0008000000 */
[----:B------:R-:W-:-:S13]  /*0a80*/  ISETP.GT.U32.AND P0, PT, R16, -0x10, PT ;  /* 0xfffffff01000780c */ /* 0x000fda0003f04070 */
[----:B------:R-:W-:Y:S05]  /*0a90*/  @P0 BRA `(.L_x_6) ;  /* 0x0000000000ec0947 */ /* 0x000fea0003800000 */
[----:B------:R-:W-:Y:S02]  /*0aa0*/  IADD3 R16, P0, PT, R6, 0x40, RZ ;  /* 0x0000004006107810 */ /* 0x000fe40007f1e0ff */
[----:B------:R-:W-:-:S03]  /*0ab0*/  LOP3.LUT R11, R0, 0x7ffffff0, RZ, 0xc0, !PT ;  /* 0x7ffffff0000b7812 */ /* 0x000fc600078ec0ff */
[----:B------:R-:W-:Y:S02]  /*0ac0*/  IMAD.X R17, RZ, RZ, R7, P0 ;  /* 0x000000ffff117224 */ /* 0x000fe400000e0607 */
[----:B------:R-:W-:-:S07]  /*0ad0*/  IMAD.MOV R10, RZ, RZ, -R11 ;  /* 0x000000ffff0a7224 */ /* 0x000fce00078e0a0b */
.L_x_7:
[----:B------:R-:W-:Y:S02]  /*0ae0*/  IMAD.MOV.U32 R12, RZ, RZ, R16 ;  /* 0x000000ffff0c7224 */ /* 0x000fe400078e0010 */
[----:B------:R-:W-:-:S05]  /*0af0*/  IMAD.MOV.U32 R13, RZ, RZ, R17 ;  /* 0x000000ffff0d7224 */ /* 0x000fca00078e0011 */
[----:B--2---:R-:W2:Y:S02]  /*0b00*/  LDG.E.64 R16, desc[UR4][R12.64+-0x40] ;  /* 0xffffc0040c107981 */ /* 0x004ea4000c1e1b00 */
[----:B--2--5:R-:W-:-:S07]  /*0b10*/  DFMA R14, R16, R16, R14 ;  /* 0x00000010100e722b */ /* 0x024fce000000000e */
[----:B------:R0:W-:Y:S04]  /*0b20*/  STG.E.64 desc[UR4][R8.64], R14 ;  /* 0x0000000e08007986 */ /* 0x0001e8000c101b04 */
[----:B------:R-:W2:Y:S02]  /*0b30*/  LDG.E.64 R16, desc[UR4][R12.64+-0x38] ;  /* 0xffffc8040c107981 */ /* 0x000ea4000c1e1b00 */
[----:B--2---:R-:W-:-:S07]  /*0b40*/  DFMA R16, R16, R16, R14 ;  /* 0x000000101010722b */ /* 0x004fce000000000e */
[----:B------:R1:W-:Y:S04]  /*0b50*/  STG.E.64 desc[UR4][R8.64], R16 ;  /* 0x0000001008007986 */ /* 0x0003e8000c101b04 */
[----:B------:R-:W2:Y:S02]  /*0b60*/  LDG.E.64 R18, desc[UR4][R12.64+-0x30] ;  /* 0xffffd0040c127981 */ /* 0x000ea4000c1e1b00 */
[----:B--2---:R-:W-:-:S07]  /*0b70*/  DFMA R18, R18, R18, R16 ;  /* 0x000000121212722b */ /* 0x004fce0000000010 */
[----:B------:R2:W-:Y:S04]  /*0b80*/  STG.E.64 desc[UR4][R8.64], R18 ;  /* 0x0000001208007986 */ /* 0x0005e8000c101b04 */
[----:B------:R-:W3:Y:S02]  /*0b90*/  LDG.E.64 R22, desc[UR4][R12.64+-0x28] ;  /* 0xffffd8040c167981 */ /* 0x000ee4000c1e1b00 */
[----:B---3--:R-:W-:-:S07]  /*0ba0*/  DFMA R22, R22, R22, R18 ;  /* 0x000000161616722b */ /* 0x008fce0000000012 */
[----:B------:R3:W-:Y:S04]  /*0bb0*/  STG.E.64 desc[UR4][R8.64], R22 ;  /* 0x0000001608007986 */ /* 0x0007e8000c101b04 */
[----:B------:R-:W4:Y:S02]  /*0bc0*/  LDG.E.64 R24, desc[UR4][R12.64+-0x20] ;  /* 0xffffe0040c187981 */ /* 0x000f24000c1e1b00 */
[----:B----4-:R-:W-:-:S07]  /*0bd0*/  DFMA R24, R24, R24, R22 ;  /* 0x000000181818722b */ /* 0x010fce0000000016 */
[----:B------:R4:W-:Y:S04]  /*0be0*/  STG.E.64 desc[UR4][R8.64], R24 ;  /* 0x0000001808007986 */ /* 0x0009e8000c101b04 */
[----:B0-----:R-:W2:Y:S02]  /*0bf0*/  LDG.E.64 R14, desc[UR4][R12.64+-0x18] ;  /* 0xffffe8040c0e7981 */ /* 0x001ea4000c1e1b00 */
[----:B--2---:R-:W-:-:S07]  /*0c00*/  DFMA R14, R14, R14, R24 ;  /* 0x0000000e0e0e722b */ /* 0x004fce0000000018 */
[----:B------:R0:W-:Y:S04]  /*0c10*/  STG.E.64 desc[UR4][R8.64], R14 ;  /* 0x0000000e08007986 */ /* 0x0001e8000c101b04 */
[----:B-1----:R-:W2:Y:S02]  /*0c20*/  LDG.E.64 R16, desc[UR4][R12.64+-0x10] ;  /* 0xfffff0040c107981 */ /* 0x002ea4000c1e1b00 */
[----:B--2---:R-:W-:-:S07]  /*0c30*/  DFMA R16, R16, R16, R14 ;  /* 0x000000101010722b */ /* 0x004fce000000000e */
[----:B------:R1:W-:Y:S04]  /*0c40*/  STG.E.64 desc[UR4][R8.64], R16 ;  /* 0x0000001008007986 */ /* 0x0003e8000c101b04 */
[----:B------:R-:W2:Y:S02]  /*0c50*/  LDG.E.64 R18, desc[UR4][R12.64+-0x8] ;  /* 0xfffff8040c127981 */ /* 0x000ea4000c1e1b00 */
[----:B--2---:R-:W-:-:S07]  /*0c60*/  DFMA R18, R18, R18, R16 ;  /* 0x000000121212722b */ /* 0x004fce0000000010 */
[----:B------:R2:W-:Y:S04]  /*0c70*/  STG.E.64 desc[UR4][R8.64], R18 ;  /* 0x0000001208007986 */ /* 0x0005e8000c101b04 */
[----:B---3--:R-:W3:Y:S02]  /*0c80*/  LDG.E.64 R22, desc[UR4][R12.64] ;  /* 0x000000040c167981 */ /* 0x008ee4000c1e1b00 */
[----:B---3--:R-:W-:-:S07]  /*0c90*/  DFMA R22, R22, R22, R18 ;  /* 0x000000161616722b */ /* 0x008fce0000000012 */
[----:B------:R3:W-:Y:S04]  /*0ca0*/  STG.E.64 desc[UR4][R8.64], R22 ;  /* 0x0000001608007986 */ /* 0x0007e8000c101b04 */
[----:B----4-:R-:W4:Y:S02]  /*0cb0*/  LDG.E.64 R24, desc[UR4][R12.64+0x8] ;  /* 0x000008040c187981 */ /* 0x010f24000c1e1b00 */
        /* <DEDUP_REMOVED lines=14> */
[----:B----4-:R-:W3:Y:S02]  /*0da0*/  LDG.E.64 R24, desc[UR4][R12.64+0x30] ;  /* 0x000030040c187981 */ /* 0x010ee4000c1e1b00 */
[----:B---3--:R-:W-:-:S07]  /*0db0*/  DFMA R24, R24, R24, R22 ;  /* 0x000000181818722b */ /* 0x008fce0000000016 */
[----:B------:R2:W-:Y:S04]  /*0dc0*/  STG.E.64 desc[UR4][R8.64], R24 ;  /* 0x0000001808007986 */ /* 0x0005e8000c101b04 */
[----:B0-----:R-:W3:Y:S01]  /*0dd0*/  LDG.E.64 R14, desc[UR4][R12.64+0x38] ;  /* 0x000038040c0e7981 */ /* 0x001ee2000c1e1b00 */
[----:B------:R-:W-:Y:S01]  /*0de0*/  VIADD R10, R10, 0x10 ;  /* 0x000000100a0a7836 */ /* 0x000fe20000000000 */
[----:B-1----:R-:W-:-:S04]  /*0df0*/  IADD3 R16, P2, PT, R12, 0x80, RZ ;  /* 0x000000800c107810 */ /* 0x002fc80007f5e0ff */
[----:B------:R-:W-:Y:S01]  /*0e00*/  ISETP.NE.AND P0, PT, R10, RZ, PT ;  /* 0x000000ff0a00720c */ /* 0x000fe20003f05270 */
[----:B------:R-:W-:Y:S01]  /*0e10*/  IMAD.X R17, RZ, RZ, R13, P2 ;  /* 0x000000ffff117224 */ /* 0x000fe200010e060d */
[----:B---3--:R-:W-:-:S07]  /*0e20*/  DFMA R14, R14, R14, R24 ;  /* 0x0000000e0e0e722b */ /* 0x008fce0000000018 */
[----:B------:R2:W-:Y:S04]  /*0e30*/  STG.E.64 desc[UR4][R8.64], R14 ;  /* 0x0000000e08007986 */ /* 0x0005e8000c101b04 */
[----:B------:R-:W-:Y:S05]  /*0e40*/  @P0 BRA `(.L_x_7) ;  /* 0xfffffffc00240947 */ /* 0x000fea000383ffff */
.L_x_6:
[----:B------:R-:W-:Y:S05]  /*0e50*/  @!P1 BRA `(.L_x_5) ;  /* 0x0000000400009947 */ /* 0x000fea0003800000 */
[----:B------:R-:W-:Y:S02]  /*0e60*/  ISETP.GE.U32.AND P0, PT, R20, 0x8, PT ;  /* 0x000000081400780c */ /* 0x000fe40003f06070 */
[----:B------:R-:W-:-:S04]  /*0e70*/  LOP3.LUT R10, R0, 0x7, RZ, 0xc0, !PT ;  /* 0x00000007000a7812 */ /* 0x000fc800078ec0ff */
[----:B------:R-:W-:-:S07]  /*0e80*/  ISETP.NE.AND P1, PT, R10, RZ, PT ;  /* 0x000000ff0a00720c */ /* 0x000fce0003f25270 */
[----:B------:R-:W-:Y:S06]  /*0e90*/  @!P0 BRA `(.L_x_8) ;  /* 0x0000000000688947 */ /* 0x000fec0003800000 */
[----:B------:R-:W-:-:S05]  /*0ea0*/  IMAD.WIDE.U32 R12, R11, 0x8, R6 ;  /* 0x000000080b0c7825 */ /* 0x000fca00078e0006 */
[----:B------:R-:W2:Y:S02]  /*0eb0*/  LDG.E.64 R16, desc[UR4][R12.64] ;  /* 0x000000040c107981 */ /* 0x000ea4000c1e1b00 */
        /* <DEDUP_REMOVED lines=14> */
[----:B0-----:R-:W1:Y:S02]  /*0fa0*/  LDG.E.64 R14, desc[UR4][R12.64+0x28] ;  /* 0x000028040c0e7981 */ /* 0x001e64000c1e1b00 */
[----:B-1----:R-:W-:-:S07]  /*0fb0*/  DFMA R16, R14, R14, R22 ;  /* 0x0000000e0e10722b */ /* 0x002fce0000000016 */
[----:B------:R3:W-:Y:S04]  /*0fc0*/  STG.E.64 desc[UR4][R8.64], R16 ;  /* 0x0000001008007986 */ /* 0x0007e8000c101b04 */
[----:B------:R-:W2:Y:S02]  /*0fd0*/  LDG.E.64 R14, desc[UR4][R12.64+0x30] ;  /* 0x000030040c0e7981 */ /* 0x000ea4000c1e1b00 */
[----:B--2---:R-:W-:-:S07]  /*0fe0*/  DFMA R18, R14, R14, R16 ;  /* 0x0000000e0e12722b */ /* 0x004fce0000000010 */
[----:B------:R3:W-:Y:S04]  /*0ff0*/  STG.E.64 desc[UR4][R8.64], R18 ;  /* 0x0000001208007986 */ /* 0x0007e8000c101b04 */
[----:B------:R-:W2:Y:S01]  /*1000*/  LDG.E.64 R14, desc[UR4][R12.64+0x38] ;  /* 0x000038040c0e7981 */ /* 0x000ea2000c1e1b00 */
[----:B------:R-:W-:Y:S01]  /*1010*/  VIADD R11, R11, 0x8 ;  /* 0x000000080b0b7836 */ /* 0x000fe20000000000 */
[----:B--2---:R-:W-:-:S07]  /*1020*/  DFMA R14, R14, R14, R18 ;  /* 0x0000000e0e0e722b */ /* 0x004fce0000000012 */
[----:B------:R3:W-:Y:S04]  /*1030*/  STG.E.64 desc[UR4][R8.64], R14 ;  /* 0x0000000e08007986 */ /* 0x0007e8000c101b04 */
.L_x_8:
[----:B------:R-:W-:Y:S05]  /*1040*/  @!P1 BRA `(.L_x_5) ;  /* 0x0000000000849947 */ /* 0x000fea0003800000 */
[----:B------:R-:W-:Y:S02]  /*1050*/  ISETP.GE.U32.AND P0, PT, R10, 0x4, PT ;  /* 0x000000040a00780c */ /* 0x000fe40003f06070 */
[----:B------:R-:W-:-:S04]  /*1060*/  LOP3.LUT R0, R0, 0x3, RZ, 0xc0, !PT ;  /* 0x0000000300007812 */ /* 0x000fc800078ec0ff */
[----:B------:R-:W-:-:S07]  /*1070*/  ISETP.NE.AND P1, PT, R0, RZ, PT ;  /* 0x000000ff0000720c */ /* 0x000fce0003f25270 */
[----:B------:R-:W-:Y:S06]  /*1080*/  @!P0 BRA `(.L_x_9) ;  /* 0x0000000000388947 */ /* 0x000fec0003800000 */
[----:B--23--:R-:W-:-:S05]  /*1090*/  IMAD.WIDE.U32 R18, R11, 0x8, R6 ;  /* 0x000000080b127825 */ /* 0x00cfca00078e0006 */
        /* <DEDUP_REMOVED lines=13> */
.L_x_9:
[----:B------:R-:W-:Y:S05]  /*1170*/  @!P1 BRA `(.L_x_5) ;  /* 0x0000000000389947 */ /* 0x000fea0003800000 */
[----:B------:R-:W-:-:S04]  /*1180*/  IMAD.WIDE.U32 R4, R11, 0x8, R4 ;  /* 0x000000080b047825 */ /* 0x000fc800078e0004 */
[----:B------:R-:W-:Y:S01]  /*1190*/  IMAD.MOV R0, RZ, RZ, -R0 ;  /* 0x000000ffff007224 */ /* 0x000fe200078e0a00 */
[----:B------:R-:W-:-:S05]  /*11a0*/  IADD3 R4, P0, PT, R4, R2, RZ ;  /* 0x0000000204047210 */ /* 0x000fca0007f1e0ff */
[----:B------:R-:W-:-:S08]  /*11b0*/  IMAD.X R5, R5, 0x1, R3, P0 ;  /* 0x0000000105057824 */ /* 0x000fd000000e0603 */
.L_x_10:
[----:B------:R-:W-:Y:S02]  /*11c0*/  IMAD.MOV.U32 R2, RZ, RZ, R4 ;  /* 0x000000ffff027224 */ /* 0x000fe400078e0004 */
[----:B------:R-:W-:-:S06]  /*11d0*/  IMAD.MOV.U32 R3, RZ, RZ, R5 ;  /* 0x000000ffff037224 */ /* 0x000fcc00078e0005 */
[----:B------:R-:W0:Y:S01]  /*11e0*/  LDG.E.64 R2, desc[UR4][R2.64] ;  /* 0x0000000402027981 */ /* 0x000e22000c1e1b00 */
[----:B------:R-:W-:Y:S01]  /*11f0*/  VIADD R0, R0, 0x1 ;  /* 0x0000000100007836 */ /* 0x000fe20000000000 */
[----:B------:R-:W-:-:S04]  /*1200*/  IADD3 R4, P1, PT, R4, 0x8, RZ ;  /* 0x0000000804047810 */ /* 0x000fc80007f3e0ff */
[----:B------:R-:W-:Y:S01]  /*1210*/  ISETP.NE.AND P0, PT, R0, RZ, PT ;  /* 0x000000ff0000720c */ /* 0x000fe20003f05270 */
[----:B------:R-:W-:Y:S01]  /*1220*/  IMAD.X R5, RZ, RZ, R5, P1 ;  /* 0x000000ffff057224 */ /* 0x000fe200008e0605 */
[----:B0-2345:R-:W-:-:S07]  /*1230*/  DFMA R14, R2, R2, R14 ;  /* 0x00000002020e722b */ /* 0x03dfce000000000e */
[----:B------:R4:W-:Y:S04]  /*1240*/  STG.E.64 desc[UR4][R8.64], R14 ;  /* 0x0000000e08007986 */ /* 0x0009e8000c101b04 */
[----:B------:R-:W-:Y:S05]  /*1250*/  @P0 BRA `(.L_x_10) ;  /* 0xfffffffc00d80947 */ /* 0x000fea000383ffff */
.L_x_5:
[----:B-----5:R-:W2:Y:S01]  /*1260*/  MUFU.RCP64H R3, R15 ;  /* 0x0000000f00037308 */ /* 0x020ea20000001800 */
[----:B------:R-:W-:-:S06]  /*1270*/  IMAD.MOV.U32 R2, RZ, RZ, 0x1 ;  /* 0x00000001ff027424 */ /* 0x000fcc00078e00ff */
[----:B--2---:R-:W-:-:S08]  /*1280*/  DFMA R4, R2, -R14, 1 ;  /* 0x3ff000000204742b */ /* 0x004fd0000000080e */
[----:B------:R-:W-:-:S08]  /*1290*/  DFMA R4, R4, R4, R4 ;  /* 0x000000040404722b */ /* 0x000fd00000000004 */
[----:B------:R-:W-:-:S08]  /*12a0*/  DFMA R4, R2, R4, R2 ;  /* 0x000000040204722b */ /* 0x000fd00000000002 */
[----:B------:R-:W-:-:S08]  /*12b0*/  DFMA R2, R4, -R14, 1 ;  /* 0x3ff000000402742b */ /* 0x000fd0000000080e */
[----:B------:R-:W-:-:S08]  /*12c0*/  DFMA R2, R4, R2, R4 ;  /* 0x000000020402722b */ /* 0x000fd00000000004 */
[----:B------:R-:W-:-:S08]  /*12d0*/  DMUL R4, R2, -2 ;  /* 0xc000000002047828 */ /* 0x000fd00000000000 */
[----:B01----:R-:W-:-:S08]  /*12e0*/  DFMA R6, R4, -R14, -2 ;  /* 0xc00000000406742b */ /* 0x003fd0000000080e */
[----:B------:R-:W-:-:S10]  /*12f0*/  DFMA R2, R2, R6, R4 ;  /* 0x000000060202722b */ /* 0x000fd40000000004 */
[----:B------:R-:W-:-:S05]  /*1300*/  FFMA R0, RZ, R15, R3 ;  /* 0x0000000fff007223 */ /* 0x000fca0000000003 */
[----:B------:R-:W-:-:S13]  /*1310*/  FSETP.GT.AND P0, PT, |R0|, 1.469367938527859385e-39, PT ;  /* 0x001000000000780b */ /* 0x000fda0003f04200 */
[----:B------:R-:W-:Y:S05]  /*1320*/  @P0 BRA `(.L_x_11) ;  /* 0x0000000000180947 */ /* 0x000fea0003800000 */
[----:B------:R-:W-:Y:S01]  /*1330*/  IMAD.MOV.U32 R4, RZ, RZ, R14 ;  /* 0x000000ffff047224 */ /* 0x000fe200078e000e */
[----:B------:R-:W-:Y:S01]  /*1340*/  MOV R0, 0x1370 ;  /* 0x0000137000007802 */ /* 0x000fe20000000f00 */
[----:B------:R-:W-:-:S07]  /*1350*/  IMAD.MOV.U32 R5, RZ, RZ, R15 ;  /* 0x000000ffff057224 */ /* 0x000fce00078e000f */
[----:B---34-:R-:W-:Y:S05]  /*1360*/  CALL.REL.NOINC `($__internal_0_$__cuda_sm20_div_rn_f64_full) ;  /* 0x0000000000147944 */ /* 0x018fea0003c00000 */
[----:B------:R-:W-:Y:S02]  /*1370*/  IMAD.MOV.U32 R2, RZ, RZ, R10 ;  /* 0x000000ffff027224 */ /* 0x000fe400078e000a */
[----:B------:R-:W-:-:S07]  /*1380*/  IMAD.MOV.U32 R3, RZ, RZ, R11 ;  /* 0x000000ffff037224 */ /* 0x000fce00078e000b */
.L_x_11:
[----:B------:R-:W0:Y:S02]  /*1390*/  LDC.64 R4, c[0x0][0x3a8] ;  /* 0x0000ea00ff047b82 */ /* 0x000e240000000a00 */
[----:B0-----:R-:W-:Y:S01]  /*13a0*/  STG.E.64 desc[UR4][R4.64], R2 ;  /* 0x0000000204007986 */ /* 0x001fe2000c101b04 */
[----:B------:R-:W-:Y:S05]  /*13b0*/  EXIT ;  /* 0x000000000000794d */ /* 0x000fea0003800000 */
        .weak           $__internal_0_$__cuda_sm20_div_rn_f64_full
        .type           $__internal_0_$__cuda_sm20_div_rn_f64_full,@function
        .size           $__internal_0_$__cuda_sm20_div_rn_f64_full,($__internal_1_$__cuda_sm20_dsqrt_rn_f64_mediumpath_v1 - $__internal_0_$__cuda_sm20_div_rn_f64_full)
$__internal_0_$__cuda_sm20_div_rn_f64_full:
[C---:B------:R-:W-:Y:S01]  /*13c0*/  FSETP.GEU.AND P0, PT, |R5|.reuse, 1.469367938527859385e-39, PT ;  /* 0x001000000500780b */ /* 0x040fe20003f0e200 */
[----:B------:R-:W-:Y:S01]  /*13d0*/  IMAD.MOV.U32 R6, RZ, RZ, 0x1 ;  /* 0x00000001ff067424 */ /* 0x000fe200078e00ff */
[C---:B------:R-:W-:Y:S01]  /*13e0*/  LOP3.LUT R2, R5.reuse, 0x800fffff, RZ, 0xc0, !PT ;  /* 0x800fffff05027812 */ /* 0x040fe200078ec0ff */
[----:B------:R-:W-:Y:S01]  /*13f0*/  IMAD.MOV.U32 R10, RZ, RZ, 0x1ca00000 ;  /* 0x1ca00000ff0a7424 */ /* 0x000fe200078e00ff */
[----:B------:R-:W-:Y:S01]  /*1400*/  LOP3.LUT R16, R5, 0x7ff00000, RZ, 0xc0, !PT ;  /* 0x7ff0000005107812 */ /* 0x000fe200078ec0ff */
[----:B------:R-:W-:Y:S01]  /*1410*/  IMAD.MOV.U32 R17, RZ, RZ, 0x40000000 ;  /* 0x40000000ff117424 */ /* 0x000fe200078e00ff */
[----:B------:R-:W-:Y:S01]  /*1420*/  LOP3.LUT R3, R2, 0x3ff00000, RZ, 0xfc, !PT ;  /* 0x3ff0000002037812 */ /* 0x000fe200078efcff */
[----:B------:R-:W-:Y:S01]  /*1430*/  IMAD.MOV.U32 R2, RZ, RZ, R4 ;  /* 0x000000ffff027224 */ /* 0x000fe200078e0004 */
[----:B------:R-:W-:-:S04]  /*1440*/  ISETP.LE.U32.AND P1, PT, R16, 0x40000000, PT ;  /* 0x400000001000780c */ /* 0x000fc80003f23070 */
[----:B------:R-:W-:Y:S01]  /*1450*/  SEL R11, R10, 0x63400000, !P1 ;  /* 0x634000000a0b7807 */ /* 0x000fe20004800000 */
[----:B------:R-:W-:-:S06]  /*1460*/  @!P0 DMUL R2, R4, 8.98846567431157953865e+307 ;  /* 0x7fe0000004028828 */ /* 0x000fcc0000000000 */
[----:B------:R-:W0:Y:S04]  /*1470*/  MUFU.RCP64H R7, R3 ;  /* 0x0000000300077308 */ /* 0x000e280000001800 */
[----:B------:R-:W-:Y:S01]  /*1480*/  @!P0 LOP3.LUT R16, R3, 0x7ff00000, RZ, 0xc0, !PT ;  /* 0x7ff0000003108812 */ /* 0x000fe200078ec0ff */
[----:B0-----:R-:W-:-:S08]  /*1490*/  DFMA R8, R6, -R2, 1 ;  /* 0x3ff000000608742b */ /* 0x001fd00000000802 */
[----:B------:R-:W-:-:S08]  /*14a0*/  DFMA R8, R8, R8, R8 ;  /* 0x000000080808722b */ /* 0x000fd00000000008 */
[----:B------:R-:W-:-:S08]  /*14b0*/  DFMA R8, R6, R8, R6 ;  /* 0x000000080608722b */ /* 0x000fd00000000006 */
[----:B------:R-:W-:-:S08]  /*14c0*/  DFMA R6, R8, -R2, 1 ;  /* 0x3ff000000806742b */ /* 0x000fd00000000802 */
[----:B------:R-:W-:Y:S01]  /*14d0*/  DFMA R6, R8, R6, R8 ;  /* 0x000000060806722b */ /* 0x000fe20000000008 */
[----:B------:R-:W-:Y:S01]  /*14e0*/  LOP3.LUT R9, R11, 0x80000000, RZ, 0xfc, !PT ;  /* 0x800000000b097812 */ /* 0x000fe200078efcff */
[----:B------:R-:W-:Y:S02]  /*14f0*/  VIADD R11, R17, 0xffffffff ;  /* 0xffffffff110b7836 */ /* 0x000fe40000000000 */
[----:B------:R-:W-:-:S03]  /*1500*/  IMAD.MOV.U32 R8, RZ, RZ, RZ ;  /* 0x000000ffff087224 */ /* 0x000fc600078e00ff */
[----:B------:R-:W-:Y:S01]  /*1510*/  ISETP.GT.U32.AND P0, PT, R11, 0x7feffffe, PT ;  /* 0x7feffffe0b00780c */ /* 0x000fe20003f04070 */
[----:B------:R-:W-:Y:S02]  /*1520*/  VIADD R11, R16, 0xffffffff ;  /* 0xffffffff100b7836 */ /* 0x000fe40000000000 */
[----:B------:R-:W-:-:S03]  /*1530*/  DMUL R12, R6, R8 ;  /* 0x00000008060c7228 */ /* 0x000fc60000000000 */
[----:B------:R-:W-:-:S05]  /*1540*/  ISETP.GT.U32.OR P0, PT, R11, 0x7feffffe, P0 ;  /* 0x7feffffe0b00780c */ /* 0x000fca0000704470 */
[----:B------:R-:W-:-:S08]  /*1550*/  DFMA R14, R12, -R2, R8 ;  /* 0x800000020c0e722b */ /* 0x000fd00000000008 */
[----:B------:R-:W-:Y:S01]  /*1560*/  DFMA R6, R6, R14, R12 ;  /* 0x0000000e0606722b */ /* 0x000fe2000000000c */
[----:B------:R-:W-:Y:S10]  /*1570*/  @P0 BRA `(.L_x_12) ;  /* 0x0000000000740947 */ /* 0x000ff40003800000 */
[----:B------:R-:W-:Y:S01]  /*1580*/  LOP3.LUT R13, R5, 0x7ff00000, RZ, 0xc0, !PT ;  /* 0x7ff00000050d7812 */ /* 0x000fe200078ec0ff */
[----:B------:R-:W-:-:S03]  /*1590*/  IMAD.MOV.U32 R11, RZ, RZ, 0x40000000 ;  /* 0x40000000ff0b7424 */ /* 0x000fc600078e00ff */
[----:B------:R-:W-:Y:S01]  /*15a0*/  ISETP.LE.U32.AND P0, PT, R13, 0x40000000, PT ;  /* 0x400000000d00780c */ /* 0x000fe20003f03070 */
[----:B------:R-:W-:-:S03]  /*15b0*/  IMAD.MOV R12, RZ, RZ, -R13 ;  /* 0x000000ffff0c7224 */ /* 0x000fc600078e0a0d */
[----:B------:R-:W-:Y:S02]  /*15c0*/  SEL R10, R10, 0x63400000, !P0 ;  /* 0x634000000a0a7807 */ /* 0x000fe40004000000 */
[----:B------:R-:W-:Y:S01]  /*15d0*/  VIADDMNMX R11, R12, R11, 0xb9600000, !PT ;  /* 0xb96000000c0b7446 */ /* 0x000fe2000780010b */
[----:B------:R-:W-:-:S03]  /*15e0*/  IMAD.MOV.U32 R12, RZ, RZ, RZ ;  /* 0x000000ffff0c7224 */ /* 0x000fc600078e00ff */
[----:B------:R-:W-:-:S05]  /*15f0*/  VIMNMX R11, PT, PT, R11, 0x46a00000, PT ;  /* 0x46a000000b0b7848 */ /* 0x000fca0003fe0100 */
[----:B------:R-:W-:-:S04]  /*1600*/  IMAD.IADD R14, R11, 0x1, -R10 ;  /* 0x000000010b0e7824 */ /* 0x000fc800078e0a0a */
[----:B------:R-:W-:-:S06]  /*1610*/  VIADD R13, R14, 0x7fe00000 ;  /* 0x7fe000000e0d7836 */ /* 0x000fcc0000000000 */
[----:B------:R-:W-:-:S10]  /*1620*/  DMUL R10, R6, R12 ;  /* 0x0000000c060a7228 */ /* 0x000fd40000000000 */
[----:B------:R-:W-:-:S13]  /*1630*/  FSETP.GTU.AND P0, PT, |R11|, 1.469367938527859385e-39, PT ;  /* 0x001000000b00780b */ /* 0x000fda0003f0c200 */
[----:B------:R-:W-:Y:S05]  /*1640*/  @P0 BRA `(.L_x_13) ;  /* 0x0000000000840947 */ /* 0x000fea0003800000 */
[----:B------:R-:W-:Y:S01]  /*1650*/  DFMA R2, R6, -R2, R8 ;  /* 0x800000020602722b */ /* 0x000fe20000000008 */
[----:B------:R-:W-:-:S09]  /*1660*/  IMAD.MOV.U32 R12, RZ, RZ, RZ ;  /* 0x000000ffff0c7224 */ /* 0x000fd200078e00ff */
[C---:B------:R-:W-:Y:S02]  /*1670*/  FSETP.NEU.AND P0, PT, R3.reuse, RZ, PT ;  /* 0x000000ff0300720b */ /* 0x040fe40003f0d000 */
[----:B------:R-:W-:-:S04]  /*1680*/  LOP3.LUT R5, R3, 0x80000000, R5, 0x48, !PT ;  /* 0x8000000003057812 */ /* 0x000fc800078e4805 */
[----:B------:R-:W-:-:S07]  /*1690*/  LOP3.LUT R13, R5, R13, RZ, 0xfc, !PT ;  /* 0x0000000d050d7212 */ /* 0x000fce00078efcff */
[----:B------:R-:W-:Y:S05]  /*16a0*/  @!P0 BRA `(.L_x_13) ;  /* 0x00000000006c8947 */ /* 0x000fea0003800000 */
[----:B------:R-:W-:Y:S02]  /*16b0*/  IMAD.MOV R3, RZ, RZ, -R14 ;  /* 0x000000ffff037224 */ /* 0x000fe400078e0a0e */
[----:B------:R-:W-:-:S06]  /*16c0*/  IMAD.MOV.U32 R2, RZ, RZ, RZ ;  /* 0x000000ffff027224 */ /* 0x000fcc00078e00ff */
[----:B------:R-:W-:Y:S02]  /*16d0*/  DFMA R2, R10, -R2, R6 ;  /* 0x800000020a02722b */ /* 0x000fe40000000006 */
[----:B------:R-:W-:-:S04]  /*16e0*/  DMUL.RP R6, R6, R12 ;  /* 0x0000000c06067228 */ /* 0x000fc80000008000 */
[----:B------:R-:W-:-:S04]  /*16f0*/  IADD3 R2, PT, PT, -R14, -0x43300000, RZ ;  /* 0xbcd000000e027810 */ /* 0x000fc80007ffe1ff */
[----:B------:R-:W-:Y:S02]  /*1700*/  FSETP.NEU.AND P0, PT, |R3|, R2, PT ;  /* 0x000000020300720b */ /* 0x000fe40003f0d200 */
[----:B------:R-:W-:Y:S02]  /*1710*/  LOP3.LUT R5, R7, R5, RZ, 0x3c, !PT ;  /* 0x0000000507057212 */ /* 0x000fe400078e3cff */
[----:B------:R-:W-:Y:S02]  /*1720*/  FSEL R10, R6, R10, !P0 ;  /* 0x0000000a060a7208 */ /* 0x000fe40004000000 */
[----:B------:R-:W-:Y:S01]  /*1730*/  FSEL R11, R5, R11, !P0 ;  /* 0x0000000b050b7208 */ /* 0x000fe20004000000 */
[----:B------:R-:W-:Y:S06]  /*1740*/  BRA `(.L_x_13) ;  /* 0x0000000000447947 */ /* 0x000fec0003800000 */
.L_x_12:
[----:B------:R-:W-:-:S14]  /*1750*/  DSETP.NAN.AND P0, PT, R4, R4, PT ;  /* 0x000000040400722a */ /* 0x000fdc0003f08000 */
[----:B------:R-:W-:Y:S05]  /*1760*/  @P0 BRA `(.L_x_14) ;  /* 0x0000000000340947 */ /* 0x000fea0003800000 */
[----:B------:R-:W-:Y:S01]  /*1770*/  ISETP.NE.AND P0, PT, R17, R16, PT ;  /* 0x000000101100720c */ /* 0x000fe20003f05270 */
[----:B------:R-:W-:Y:S02]  /*1780*/  IMAD.MOV.U32 R10, RZ, RZ, 0x0 ;  /* 0x00000000ff0a7424 */ /* 0x000fe400078e00ff */
[----:B------:R-:W-:-:S10]  /*1790*/  IMAD.MOV.U32 R11, RZ, RZ, -0x80000 ;  /* 0xfff80000ff0b7424 */ /* 0x000fd400078e00ff */
[----:B------:R-:W-:Y:S05]  /*17a0*/  @!P0 BRA `(.L_x_13) ;  /* 0x00000000002c8947 */ /* 0x000fea0003800000 */
[----:B------:R-:W-:Y:S02]  /*17b0*/  ISETP.NE.AND P0, PT, R17, 0x7ff00000, PT ;  /* 0x7ff000001100780c */ /* 0x000fe40003f05270 */
[----:B------:R-:W-:Y:S02]  /*17c0*/  LOP3.LUT R4, R5, 0xc0000000, RZ, 0x3c, !PT ;  /* 0xc000000005047812 */ /* 0x000fe400078e3cff */
[----:B------:R-:W-:Y:S02]  /*17d0*/  ISETP.EQ.OR P0, PT, R16, RZ, !P0 ;  /* 0x000000ff1000720c */ /* 0x000fe40004702670 */
[----:B------:R-:W-:-:S11]  /*17e0*/  LOP3.LUT R11, R4, 0x80000000, RZ, 0xc0, !PT ;  /* 0x80000000040b7812 */ /* 0x000fd600078ec0ff */
[----:B------:R-:W-:Y:S01]  /*17f0*/  @P0 LOP3.LUT R2, R11, 0x7ff00000, RZ, 0xfc, !PT ;  /* 0x7ff000000b020812 */ /* 0x000fe200078efcff */
[----:B------:R-:W-:Y:S02]  /*1800*/  @!P0 IMAD.MOV.U32 R10, RZ, RZ, RZ ;  /* 0x000000ffff0a8224 */ /* 0x000fe400078e00ff */
[----:B------:R-:W-:Y:S02]  /*1810*/  @P0 IMAD.MOV.U32 R10, RZ, RZ, RZ ;  /* 0x000000ffff0a0224 */ /* 0x000fe400078e00ff */
[----:B------:R-:W-:Y:S01]  /*1820*/  @P0 IMAD.MOV.U32 R11, RZ, RZ, R2 ;  /* 0x000000ffff0b0224 */ /* 0x000fe200078e0002 */
[----:B------:R-:W-:Y:S06]  /*1830*/  BRA `(.L_x_13) ;  /* 0x0000000000087947 */ /* 0x000fec0003800000 */
.L_x_14:
[----:B------:R-:W-:Y:S01]  /*1840*/  LOP3.LUT R11, R5, 0x80000, RZ, 0xfc, !PT ;  /* 0x00080000050b7812 */ /* 0x000fe200078efcff */
[----:B------:R-:W-:-:S07]  /*1850*/  IMAD.MOV.U32 R10, RZ, RZ, R4 ;  /* 0x000000ffff0a7224 */ /* 0x000fce00078e0004 */
.L_x_13:
[----:B------:R-:W-:Y:S02]  /*1860*/  IMAD.MOV.U32 R2, RZ, RZ, R0 ;  /* 0x000000ffff027224 */ /* 0x000fe400078e0000 */
[----:B------:R-:W-:-:S04]  /*1870*/  IMAD.MOV.U32 R3, RZ, RZ, 0x0 ;  /* 0x00000000ff037424 */ /* 0x000fc800078e00ff */
[----:B------:R-:W-:Y:S05]  /*1880*/  RET.REL.NODEC R2 `(_Z9gpu_houseP13cublasContextiiiPdS1_S1_) ;  /* 0xffffffe402dc7950 */ /* 0x000fea0003c3ffff */
        .weak           $__internal_1_$__cuda_sm20_dsqrt_rn_f64_mediumpath_v1
        .type           $__internal_1_$__cuda_sm20_dsqrt_rn_f64_mediumpath_v1,@function
        .size           $__internal_1_$__cuda_sm20_dsqrt_rn_f64_mediumpath_v1,(.L_x_70 - $__internal_1_$__cuda_sm20_dsqrt_rn_f64_mediumpath_v1)
$__internal_1_$__cuda_sm20_dsqrt_rn_f64_mediumpath_v1:
[----:B------:R-:W-:Y:S01]  /*1890*/  ISETP.GE.U32.AND P1, PT, R4, -0x3400000, PT ;  /* 0xfcc000000400780c */ /* 0x000fe20003f26070 */
[----:B------:R-:W-:Y:S02]  /*18a0*/  IMAD.MOV.U32 R9, RZ, RZ, R7 ;  /* 0x000000ffff097224 */ /* 0x000fe400078e0007 */
[----:B------:R-:W-:Y:S02]  /*18b0*/  IMAD.MOV.U32 R6, RZ, RZ, R20 ;  /* 0x000000ffff067224 */ /* 0x000fe400078e0014 */
[----:B------:R-:W-:Y:S02]  /*18c0*/  IMAD.MOV.U32 R7, RZ, RZ, R21 ;  /* 0x000000ffff077224 */ /* 0x000fe400078e0015 */
[----:B------:R-:W-:Y:S02]  /*18d0*/  IMAD.MOV.U32 R4, RZ, RZ, R14 ;  /* 0x000000ffff047224 */ /* 0x000fe400078e000e */
[----:B------:R-:W-:-:S04]  /*18e0*/  IMAD.MOV.U32 R5, RZ, RZ, R15 ;  /* 0x000000ffff057224 */ /* 0x000fc800078e000f */
[----:B------:R-:W-:Y:S05]  /*18f0*/  @!P1 BRA `(.L_x_15) ;  /* 0x0000000000209947 */ /* 0x000fea0003800000 */
[----:B------:R-:W-:-:S10]  /*1900*/  DFMA.RM R4, R4, R8, R12 ;  /* 0x000000080404722b */ /* 0x000fd4000000400c */
[----:B------:R-:W-:-:S05]  /*1910*/  IADD3 R8, P1, PT, R4, 0x1, RZ ;  /* 0x0000000104087810 */ /* 0x000fca0007f3e0ff */
[----:B------:R-:W-:-:S06]  /*1920*/  IMAD.X R9, RZ, RZ, R5, P1 ;  /* 0x000000ffff097224 */ /* 0x000fcc00008e0605 */
[----:B------:R-:W-:-:S08]  /*1930*/  DFMA.RP R6, -R4, R8, R6 ;  /* 0x000000080406722b */ /* 0x000fd00000008106 */
[----:B------:R-:W-:-:S06]  /*1940*/  DSETP.GT.AND P1, PT, R6, RZ, PT ;  /* 0x000000ff0600722a */ /* 0x000fcc0003f24000 */
[----:B------:R-:W-:Y:S02]  /*1950*/  FSEL R4, R8, R4, P1 ;  /* 0x0000000408047208 */ /* 0x000fe40000800000 */
[----:B------:R-:W-:Y:S01]  /*1960*/  FSEL R5, R9, R5, P1 ;  /* 0x0000000509057208 */ /* 0x000fe20000800000 */
[----:B------:R-:W-:Y:S06]  /*1970*/  BRA `(.L_x_16) ;  /* 0x0000000000647947 */ /* 0x000fec0003800000 */
.L_x_15:
[----:B------:R-:W-:-:S14]  /*1980*/  DSETP.NE.AND P1, PT, R6, RZ, PT ;  /* 0x000000ff0600722a */ /* 0x000fdc0003f25000 */
[----:B------:R-:W-:Y:S05]  /*1990*/  @!P1 BRA `(.L_x_17) ;  /* 0x0000000000589947 */ /* 0x000fea0003800000 */
[----:B------:R-:W-:-:S13]  /*19a0*/  ISETP.GE.AND P1, PT, R7, RZ, PT ;  /* 0x000000ff0700720c */ /* 0x000fda0003f26270 */
[----:B------:R-:W-:Y:S02]  /*19b0*/  @!P1 IMAD.MOV.U32 R4, RZ, RZ, 0x0 ;  /* 0x00000000ff049424 */ /* 0x000fe400078e00ff */
[----:B------:R-:W-:Y:S01]  /*19c0*/  @!P1 IMAD.MOV.U32 R5, RZ, RZ, -0x80000 ;  /* 0xfff80000ff059424 */ /* 0x000fe200078e00ff */
[----:B------:R-:W-:Y:S06]  /*19d0*/  @!P1 BRA `(.L_x_16) ;  /* 0x00000000004c9947 */ /* 0x000fec0003800000 */
[----:B------:R-:W-:-:S13]  /*19e0*/  ISETP.GT.AND P1, PT, R7, 0x7fefffff, PT ;  /* 0x7fefffff0700780c */ /* 0x000fda0003f24270 */
[----:B------:R-:W-:Y:S05]  /*19f0*/  @P1 BRA `(.L_x_17) ;  /* 0x0000000000401947 */ /* 0x000fea0003800000 */
[----:B------:R-:W-:Y:S01]  /*1a00*/  DMUL R4, R6, 8.11296384146066816958e+31 ;  /* 0x4690000006047828 */ /* 0x000fe20000000000 */
[----:B------:R-:W-:Y:S02]  /*1a10*/  IMAD.MOV.U32 R10, RZ, RZ, 0x0 ;  /* 0x00000000ff0a7424 */ /* 0x000fe400078e00ff */
[----:B------:R-:W-:Y:S02]  /*1a20*/  IMAD.MOV.U32 R6, RZ, RZ, RZ ;  /* 0x000000ffff067224 */ /* 0x000fe400078e00ff */
[----:B------:R-:W-:Y:S01]  /*1a30*/  IMAD.MOV.U32 R11, RZ, RZ, 0x3fd80000 ;  /* 0x3fd80000ff0b7424 */ /* 0x000fe200078e00ff */
[----:B------:R-:W0:Y:S03]  /*1a40*/  MUFU.RSQ64H R7, R5 ;  /* 0x0000000500077308 */ /* 0x000e260000001c00 */
[----:B0-----:R-:W-:-:S08]  /*1a50*/  DMUL R8, R6, R6 ;  /* 0x0000000606087228 */ /* 0x001fd00000000000 */
[----:B------:R-:W-:-:S08]  /*1a60*/  DFMA R8, R4, -R8, 1 ;  /* 0x3ff000000408742b */ /* 0x000fd00000000808 */
[----:B------:R-:W-:Y:S02]  /*1a70*/  DFMA R10, R8, R10, 0.5 ;  /* 0x3fe00000080a742b */ /* 0x000fe4000000000a */
[----:B------:R-:W-:-:S08]  /*1a80*/  DMUL R8, R6, R8 ;  /* 0x0000000806087228 */ /* 0x000fd00000000000 */
[----:B------:R-:W-:-:S08]  /*1a90*/  DFMA R8, R10, R8, R6 ;  /* 0x000000080a08722b */ /* 0x000fd00000000006 */
[----:B------:R-:W-:Y:S02]  /*1aa0*/  DMUL R6, R4, R8 ;  /* 0x0000000804067228 */ /* 0x000fe40000000000 */
[----:B------:R-:W-:-:S06]  /*1ab0*/  VIADD R9, R9, 0xfff00000 ;  /* 0xfff0000009097836 */ /* 0x000fcc0000000000 */
[----:B------:R-:W-:-:S08]  /*1ac0*/  DFMA R10, R6, -R6, R4 ;  /* 0x80000006060a722b */ /* 0x000fd00000000004 */
[----:B------:R-:W-:-:S10]  /*1ad0*/  DFMA R4, R8, R10, R6 ;  /* 0x0000000a0804722b */ /* 0x000fd40000000006 */
[----:B------:R-:W-:Y:S01]  /*1ae0*/  VIADD R5, R5, 0xfcb00000 ;  /* 0xfcb0000005057836 */ /* 0x000fe20000000000 */
[----:B------:R-:W-:Y:S06]  /*1af0*/  BRA `(.L_x_16) ;  /* 0x0000000000047947 */ /* 0x000fec0003800000 */
.L_x_17:
[----:B------:R-:W-:-:S11]  /*1b00*/  DADD R4, R6, R6 ;  /* 0x0000000006047229 */ /* 0x000fd60000000006 */
.L_x_16:
[----:B------:R-:W-:Y:S02]  /*1b10*/  IMAD.MOV.U32 R3, RZ, RZ, 0x0 ;  /* 0x00000000ff037424 */ /* 0x000fe400078e00ff */
[----:B------:R-:W-:Y:S02]  /*1b20*/  IMAD.MOV.U32 R10, RZ, RZ, R4 ;  /* 0x000000ffff0a7224 */ /* 0x000fe400078e0004 */
[----:B------:R-:W-:Y:S01]  /*1b30*/  IMAD.MOV.U32 R11, RZ, RZ, R5 ;  /* 0x000000ffff0b7224 */ /* 0x000fe200078e0005 */
[----:B------:R-:W-:Y:S06]  /*1b40*/  RET.REL.NODEC R2 `(_Z9gpu_houseP13cublasContextiiiPdS1_S1_) ;  /* 0xffffffe4022c7950 */ /* 0x000fec0003c3ffff */
.L_x_18:
[----:B------:R-:W-:-:S00]  /*1b50*/  BRA `(.L_x_18) ;  /* 0xfffffffc00fc7947 */ /* 0x000fc0000383ffff */
[----:B------:R-:W-:-:S00]  /*1b60*/  NOP ;  /* 0x0000000000007918 */ /* 0x000fc00000000000 */
        /* <DEDUP_REMOVED lines=9> */
.L_x_70:


//--------------------- .text._Z13print_ptr_numPd --------------------------
	.section	.text._Z13print_ptr_numPd,"ax",@progbits
	.align	128
        .global         _Z13print_ptr_numPd
        .type           _Z13print_ptr_numPd,@function
        .size           _Z13print_ptr_numPd,(.L_x_72 - _Z13print_ptr_numPd)
        .other          _Z13print_ptr_numPd,@"STO_CUDA_ENTRY STV_DEFAULT"
_Z13print_ptr_numPd:
.text._Z13print_ptr_numPd:
[----:B------:R-:W0:Y:S08]  /*0000*/  LDC R1, c[0x0][0x37c] ;  /* 0x0000df00ff017b82 */ /* 0x000e300000000800 */
[----:B------:R-:W1:Y:S01]  /*0010*/  LDC.64 R2, c[0x0][0x380] ;  /* 0x0000e000ff027b82 */ /* 0x000e620000000a00 */
[----:B------:R-:W1:Y:S01]  /*0020*/  LDCU.64 UR4, c[0x0][0x358] ;  /* 0x00006b00ff0477ac */ /* 0x000e620008000a00 */
[----:B0-----:R-:W-:Y:S01]  /*0030*/  VIADD R1, R1, 0xfffffff8 ;  /* 0xfffffff801017836 */ /* 0x001fe20000000000 */
[----:B------:R-:W0:Y:S01]  /*0040*/  LDCU.64 UR6, c[0x4][0x10] ;  /* 0x01000200ff0677ac */ /* 0x000e220008000a00 */
[----:B-1----:R-:W2:Y:S01]  /*0050*/  LDG.E.64 R2, desc[UR4][R2.64] ;  /* 0x0000000402027981 */ /* 0x002ea2000c1e1b00 */
[----:B------:R-:W-:Y:S01]  /*0060*/  MOV R0, 0x18 ;  /* 0x0000001800007802 */ /* 0x000fe20000000f00 */
[----:B------:R-:W1:Y:S01]  /*0070*/  LDCU UR4, c[0x0][0x2f8] ;  /* 0x00005f00ff0477ac */ /* 0x000e620008000800 */
[----:B0-----:R-:W-:Y:S01]  /*0080*/  IMAD.U32 R4, RZ, RZ, UR6 ;  /* 0x00000006ff047e24 */ /* 0x001fe2000f8e00ff */
[----:B------:R-:W-:Y:S01]  /*0090*/  MOV R5, UR7 ;  /* 0x0000000700057c02 */ /* 0x000fe20008000f00 */
[----:B------:R0:W3:Y:S01]  /*00a0*/  LDC.64 R8, c[0x4][R0] ;  /* 0x0100000000087b82 */ /* 0x0000e20000000a00 */
[----:B------:R-:W4:Y:S01]  /*00b0*/  LDCU UR5, c[0x0][0x2fc] ;  /* 0x00005f80ff0577ac */ /* 0x000f220008000800 */
[----:B-1----:R-:W-:-:S05]  /*00c0*/  IADD3 R6, P0, PT, R1, UR4, RZ ;  /* 0x0000000401067c10 */ /* 0x002fca000ff1e0ff */
[----:B----4-:R-:W-:Y:S01]  /*00d0*/  IMAD.X R7, RZ, RZ, UR5, P0 ;  /* 0x00000005ff077e24 */ /* 0x010fe200080e06ff */
[----:B--23--:R0:W-:Y:S07]  /*00e0*/  STL.64 [R1], R2 ;  /* 0x0000000201007387 */ /* 0x00c1ee0000100a00 */
[----:B------:R-:W-:-:S07]  /*00f0*/  LEPC R20, `(.L_x_19) ;  /* 0x000000001014794e */ /* 0x000fce0000000000 */
[----:B0-----:R-:W-:Y:S05]  /*0100*/  CALL.ABS.NOINC R8 ;  /* 0x0000000008007343 */ /* 0x001fea0003c00000 */
.L_x_19:
[----:B------:R-:W-:Y:S05]  /*0110*/  EXIT ;  /* 0x000000000000794d */ /* 0x000fea0003800000 */
.L_x_20:
        /* <DEDUP_REMOVED lines=14> */
.L_x_72:


//--------------------- .text._Z9print_ptrPdii    --------------------------
	.section	.text._Z9print_ptrPdii,"ax",@progbits
	.align	128
        .global         _Z9print_ptrPdii
        .type           _Z9print_ptrPdii,@function
        .size           _Z9print_ptrPdii,(.L_x_73 - _Z9print_ptrPdii)
        .other          _Z9print_ptrPdii,@"STO_CUDA_ENTRY STV_DEFAULT"
_Z9print_ptrPdii:
.text._Z9print_ptrPdii:
[----:B------:R-:W0:Y:S08]  /*0000*/  LDC R1, c[0x0][0x37c] ;  /* 0x0000df00ff017b82 */ /* 0x000e300000000800 */
[----:B------:R-:W1:Y:S01]  /*0010*/  LDC R17, c[0x0][0x388] ;  /* 0x0000e200ff117b82 */ /* 0x000e620000000800 */
[----:B------:R-:W2:Y:S01]  /*0020*/  LDCU UR4, c[0x0][0x2f8] ;  /* 0x00005f00ff0477ac */ /* 0x000ea20008000800 */
[----:B0-----:R-:W-:-:S05]  /*0030*/  VIADD R1, R1, 0xfffffff8 ;  /* 0xfffffff801017836 */ /* 0x001fca0000000000 */
[----:B--2---:R-:W-:Y:S02]  /*0040*/  IADD3 R16, P1, PT, R1, UR4, RZ ;  /* 0x0000000401107c10 */ /* 0x004fe4000ff3e0ff */
[----:B-1----:R-:W-:-:S13]  /*0050*/  ISETP.GE.AND P0, PT, R17, 0x1, PT ;  /* 0x000000011100780c */ /* 0x002fda0003f06270 */
[----:B------:R-:W-:Y:S05]  /*0060*/  @!P0 EXIT ;  /* 0x000000000000894d */ /* 0x000fea0003800000 */
[----:B------:R-:W0:Y:S01]  /*0070*/  LDCU UR5, c[0x0][0x38c] ;  /* 0x00007180ff0577ac */ /* 0x000e220008000800 */
[----:B------:R-:W1:Y:S01]  /*0080*/  LDCU UR4, c[0x0][0x2fc] ;  /* 0x00005f80ff0477ac */ /* 0x000e620008000800 */
[----:B0-----:R-:W-:Y:S01]  /*0090*/  UISETP.GE.AND UP0, UPT, UR5, 0x1, UPT ;  /* 0x000000010500788c */ /* 0x001fe2000bf06270 */
[----:B-1----:R-:W-:-:S08]  /*00a0*/  IMAD.X R2, RZ, RZ, UR4, P1 ;  /* 0x00000004ff027e24 */ /* 0x002fd000088e06ff */
[----:B------:R-:W-:Y:S05]  /*00b0*/  BRA.U !UP0, `(.L_x_21) ;  /* 0x0000001d08c47547 */ /* 0x000fea000b800000 */
[----:B------:R-:W-:Y:S01]  /*00c0*/  SHF.L.U32 R37, R17, 0x4, RZ ;  /* 0x0000000411257819 */ /* 0x000fe200000006ff */
[----:B------:R-:W-:Y:S01]  /*00d0*/  IMAD.MOV.U32 R36, RZ, RZ, RZ ;  /* 0x000000ffff247224 */ /* 0x000fe200078e00ff */
[----:B------:R-:W0:Y:S06]  /*00e0*/  LDCU.64 UR36, c[0x0][0x358] ;  /* 0x00006b00ff2477ac */ /* 0x000e2c0008000a00 */
.L_x_59:
[----:B------:R-:W1:Y:S01]  /*00f0*/  LDCU UR4, c[0x0][0x38c] ;  /* 0x00007180ff0477ac */ /* 0x000e620008000800 */
[----:B------:R-:W-:Y:S01]  /*0100*/  IMAD.MOV.U32 R19, RZ, RZ, RZ ;  /* 0x000000ffff137224 */ /* 0x000fe200078e00ff */
[----:B-1----:R-:W-:-:S09]  /*0110*/  UISETP.GE.U32.AND UP0, UPT, UR4, 0x10, UPT ;  /* 0x000000100400788c */ /* 0x002fd2000bf06070 */
[----:B------:R-:W-:Y:S05]  /*0120*/  BRA.U !UP0, `(.L_x_22) ;  /* 0x0000000d08b87547 */ /* 0x000fea000b800000 */
[----:B------:R-:W1:Y:S01]  /*0130*/  LDCU UR4, c[0x0][0x38c] ;  /* 0x00007180ff0477ac */ /* 0x000e620008000800 */
[----:B------:R-:W2:Y:S01]  /*0140*/  LDC R3, c[0x0][0x388] ;  /* 0x0000e200ff037b82 */ /* 0x000ea20000000800 */
[----:B------:R-:W-:Y:S07]  /*0150*/  BSSY.RECONVERGENT B6, `(.L_x_23) ;  /* 0x00000e8000067945 */ /* 0x000fee0003800200 */
[----:B------:R-:W3:Y:S01]  /*0160*/  LDC.64 R38, c[0x0][0x380] ;  /* 0x0000e000ff267b82 */ /* 0x000ee20000000a00 */
[----:B-1----:R-:W-:-:S04]  /*0170*/  ULOP3.LUT UR4, UR4, 0x7ffffff0, URZ, 0xc0, !UPT ;  /* 0x7ffffff004047892 */ /* 0x002fc8000f8ec0ff */
[----:B------:R-:W-:Y:S01]  /*0180*/  UIADD3 UR4, UPT, UPT, -UR4, URZ, URZ ;  /* 0x000000ff04047290 */ /* 0x000fe2000fffe1ff */
[----:B--2---:R-:W-:Y:S01]  /*0190*/  IADD3 R18, PT, PT, R36, R3, RZ ;  /* 0x0000000324127210 */ /* 0x004fe20007ffe0ff */
[C-C-:B------:R-:W-:Y:S01]  /*01a0*/  IMAD R19, R3.reuse, 0x2, R36.reuse ;  /* 0x0000000203137824 */ /* 0x140fe200078e0224 */
[C---:B------:R-:W-:Y:S01]  /*01b0*/  LEA R27, R3.reuse, R36, 0x3 ;  /* 0x00000024031b7211 */ /* 0x040fe200078e18ff */
[C-C-:B------:R-:W-:Y:S02]  /*01c0*/  IMAD R22, R3.reuse, 0x3, R36.reuse ;  /* 0x0000000303167824 */ /* 0x140fe400078e0224 */
[C-C-:B------:R-:W-:Y:S02]  /*01d0*/  IMAD R23, R3.reuse, 0x4, R36.reuse ;  /* 0x0000000403177824 */ /* 0x140fe400078e0224 */
[C-C-:B------:R-:W-:Y:S02]  /*01e0*/  IMAD R24, R3.reuse, 0x5, R36.reuse ;  /* 0x0000000503187824 */ /* 0x140fe400078e0224 */
[----:B------:R-:W-:-:S02]  /*01f0*/  IMAD R25, R3, 0x6, R36 ;  /* 0x0000000603197824 */ /* 0x000fc400078e0224 */
[C-C-:B------:R-:W-:Y:S02]  /*0200*/  IMAD R26, R3.reuse, 0x7, R36.reuse ;  /* 0x00000007031a7824 */ /* 0x140fe400078e0224 */
[C-C-:B------:R-:W-:Y:S02]  /*0210*/  IMAD R28, R3.reuse, 0x9, R36.reuse ;  /* 0x00000009031c7824 */ /* 0x140fe400078e0224 */
[C-C-:B------:R-:W-:Y:S02]  /*0220*/  IMAD R29, R3.reuse, 0xa, R36.reuse ;  /* 0x0000000a031d7824 */ /* 0x140fe400078e0224 */
[C-C-:B------:R-:W-:Y:S02]  /*0230*/  IMAD R30, R3.reuse, 0xb, R36.reuse ;  /* 0x0000000b031e7824 */ /* 0x140fe400078e0224 */
[C-C-:B------:R-:W-:Y:S02]  /*0240*/  IMAD R31, R3.reuse, 0xc, R36.reuse ;  /* 0x0000000c031f7824 */ /* 0x140fe400078e0224 */
[----:B------:R-:W-:-:S02]  /*0250*/  IMAD R32, R3, 0xd, R36 ;  /* 0x0000000d03207824 */ /* 0x000fc400078e0224 */
[C-C-:B------:R-:W-:Y:S02]  /*0260*/  IMAD R33, R3.reuse, 0xe, R36.reuse ;  /* 0x0000000e03217824 */ /* 0x140fe400078e0224 */
[----:B------:R-:W-:Y:S02]  /*0270*/  IMAD R34, R3, 0xf, R36 ;  /* 0x0000000f03227824 */ /* 0x000fe400078e0224 */
[----:B---3--:R-:W-:-:S04]  /*0280*/  IMAD.WIDE.U32 R38, R36, 0x8, R38 ;  /* 0x0000000824267825 */ /* 0x008fc800078e0026 */
[----:B------:R-:W-:-:S07]  /*0290*/  IMAD.U32 R35, RZ, RZ, UR4 ;  /* 0x00000004ff237e24 */ /* 0x000fce000f8e00ff */
.L_x_40:
[----:B0-----:R-:W2:Y:S01]  /*02a0*/  LDG.E.64 R10, desc[UR36][R38.64] ;  /* 0x00000024260a7981 */ /* 0x001ea2000c1e1b00 */
[----:B------:R-:W-:Y:S01]  /*02b0*/  MOV R8, 0x18 ;  /* 0x0000001800087802 */ /* 0x000fe20000000f00 */
[----:B------:R-:W0:Y:S01]  /*02c0*/  LDCU.64 UR4, c[0x4][URZ] ;  /* 0x01000000ff0477ac */ /* 0x000e220008000a00 */
[----:B------:R-:W-:Y:S02]  /*02d0*/  IMAD.MOV.U32 R6, RZ, RZ, R16 ;  /* 0x000000ffff067224 */ /* 0x000fe400078e0010 */
[----:B------:R-:W-:Y:S02]  /*02e0*/  IMAD.MOV.U32 R7, RZ, RZ, R2 ;  /* 0x000000ffff077224 */ /* 0x000fe400078e0002 */
[----:B------:R-:W1:Y:S01]  /*02f0*/  LDC.64 R8, c[0x4][R8] ;  /* 0x0100000008087b82 */ /* 0x000e620000000a00 */
[----:B0-----:R-:W-:Y:S01]  /*0300*/  IMAD.U32 R4, RZ, RZ, UR4 ;  /* 0x00000004ff047e24 */ /* 0x001fe2000f8e00ff */
[----:B------:R-:W-:Y:S01]  /*0310*/  MOV R5, UR5 ;  /* 0x0000000500057c02 */ /* 0x000fe20008000f00 */
[----:B-12---:R0:W-:Y:S06]  /*0320*/  STL.64 [R1], R10 ;  /* 0x0000000a01007387 */ /* 0x0061ec0000100a00 */
[----:B------:R-:W-:-:S07]  /*0330*/  LEPC R20, `(.L_x_24) ;  /* 0x000000001014794e */ /* 0x000fce0000000000 */
[----:B0-----:R-:W-:Y:S05]  /*0340*/  CALL.ABS.NOINC R8 ;  /* 0x0000000008007343 */ /* 0x001fea0003c00000 */
.L_x_24:
[----:B------:R-:W0:Y:S01]  /*0350*/  LDC.64 R4, c[0x0][0x380] ;  /* 0x0000e000ff047b82 */ /* 0x000e220000000a00 */
[----:B------:R-:W1:Y:S01]  /*0360*/  LDCU.64 UR4, c[0x4][URZ] ;  /* 0x01000000ff0477ac */ /* 0x000e620008000a00 */
[----:B0-----:R-:W-:-:S06]  /*0370*/  IMAD.WIDE.U32 R10, R18, 0x8, R4 ;  /* 0x00000008120a7825 */ /* 0x001fcc00078e0004 */
[----:B------:R-:W2:Y:S01]  /*0380*/  LDG.E.64 R10, desc[UR36][R10.64] ;  /* 0x000000240a0a7981 */ /* 0x000ea2000c1e1b00 */
[----:B------:R-:W-:Y:S01]  /*0390*/  MOV R17, 0x18 ;  /* 0x0000001800117802 */ /* 0x000fe20000000f00 */
[----:B-1----:R-:W-:Y:S01]  /*03a0*/  IMAD.U32 R5, RZ, RZ, UR5 ;  /* 0x00000005ff057e24 */ /* 0x002fe2000f8e00ff */
[----:B------:R-:W-:Y:S01]  /*03b0*/  MOV R4, UR4 ;  /* 0x0000000400047c02 */ /* 0x000fe20008000f00 */
[----:B------:R-:W-:Y:S01]  /*03c0*/  IMAD.MOV.U32 R6, RZ, RZ, R16 ;  /* 0x000000ffff067224 */ /* 0x000fe200078e0010 */
[----:B------:R0:W1:Y:S01]  /*03d0*/  LDC.64 R8, c[0x4][R17] ;  /* 0x0100000011087b82 */ /* 0x0000620000000a00 */
[----:B------:R-:W-:Y:S01]  /*03e0*/  MOV R7, R2 ;  /* 0x0000000200077202 */ /* 0x000fe20000000f00 */
[----:B-12---:R0:W-:Y:S06]  /*03f0*/  STL.64 [R1], R10 ;  /* 0x0000000a01007387 */ /* 0x0061ec0000100a00 */
[----:B------:R-:W-:-:S07]  /*0400*/  LEPC R20, `(.L_x_25) ;  /* 0x000000001014794e */ /* 0x000fce0000000000 */
[----:B0-----:R-:W-:Y:S05]  /*0410*/  CALL.ABS.NOINC R8 ;  /* 0x0000000008007343 */ /* 0x001fea0003c00000 */
.L_x_25:
[----:B------:R-:W0:Y:S01]  /*0420*/  LDC.64 R4, c[0x0][0x380] ;  /* 0x0000e000ff047b82 */ /* 0x000e220000000a00 */
[----:B------:R-:W1:Y:S01]  /*0430*/  LDCU.64 UR4, c[0x4][URZ] ;  /* 0x01000000ff0477ac */ /* 0x000e620008000a00 */
[----:B0-----:R-:W-:-:S06]  /*0440*/  IMAD.WIDE.U32 R10, R19, 0x8, R4 ;  /* 0x00000008130a7825 */ /* 0x001fcc00078e0004 */
[----:B------:R-:W2:Y:S01]  /*0450*/  LDG.E.64 R10, desc[UR36][R10.64] ;  /* 0x000000240a0a7981 */ /* 0x000ea2000c1e1b00 */
[----:B------:R0:W3:Y:S01]  /*0460*/  LDC.64 R8, c[0x4][R17] ;  /* 0x0100000011087b82 */ /* 0x0000e20000000a00 */
[----:B-1----:R-:W-:Y:S01]  /*0470*/  IMAD.U32 R4, RZ, RZ, UR4 ;  /* 0x00000004ff047e24 */ /* 0x002fe2000f8e00ff */
[----:B------:R-:W-:Y:S01]  /*0480*/  MOV R6, R16 ;  /* 0x0000001000067202 */ /* 0x000fe20000000f00 */
[----:B------:R-:W-:Y:S02]  /*0490*/  IMAD.U32 R5, RZ, RZ, UR5 ;  /* 0x00000005ff057e24 */ /* 0x000fe4000f8e00ff */
[----:B------:R-:W-:Y:S01]  /*04a0*/  IMAD.MOV.U32 R7, RZ, RZ, R2 ;  /* 0x000000ffff077224 */ /* 0x000fe200078e0002 */
[----:B--23--:R0:W-:Y:S06]  /*04b0*/  STL.64 [R1], R10 ;  /* 0x0000000a01007387 */ /* 0x00c1ec0000100a00 */
[----:B------:R-:W-:-:S07]  /*04c0*/  LEPC R20, `(.L_x_26) ;  /* 0x000000001014794e */ /* 0x000fce0000000000 */
[----:B0-----:R-:W-:Y:S05]  /*04d0*/  CALL.ABS.NOINC R8 ;  /* 0x0000000008007343 */ /* 0x001fea0003c00000 */
.L_x_26:
[----:B------:R-:W0:Y:S01]  /*04e0*/  LDC.64 R4, c[0x0][0x380] ;  /* 0x0000e000ff047b82 */ /* 0x000e220000000a00 */
[----:B------:R-:W1:Y:S01]  /*04f0*/  LDCU.64 UR4, c[0x4][URZ] ;  /* 0x01000000ff0477ac */ /* 0x000e620008000a00 */
[----:B0-----:R-:W-:-:S06]  /*0500*/  IMAD.WIDE.U32 R10, R22, 0x8, R4 ;  /* 0x00000008160a7825 */ /* 0x001fcc00078e0004 */
[----:B------:R-:W2:Y:S01]  /*0510*/  LDG.E.64 R10, desc[UR36][R10.64] ;  /* 0x000000240a0a7981 */ /* 0x000ea2000c1e1b00 */
[----:B------:R0:W3:Y:S01]  /*0520*/  LDC.64 R8, c[0x4][R17] ;  /* 0x0100000011087b82 */ /* 0x0000e20000000a00 */
[----:B-1----:R-:W-:Y:S01]  /*0530*/  IMAD.U32 R4, RZ, RZ, UR4 ;  /* 0x00000004ff047e24 */ /* 0x002fe2000f8e00ff */
[----:B------:R-:W-:Y:S01]  /*0540*/  MOV R5, UR5 ;  /* 0x0000000500057c02 */ /* 0x000fe20008000f00 */
[----:B------:R-:W-:Y:S02]  /*0550*/  IMAD.MOV.U32 R6, RZ, RZ, R16 ;  /* 0x000000ffff067224 */ /* 0x000fe400078e0010 */
[----:B------:R-:W-:Y:S01]  /*0560*/  IMAD.MOV.U32 R7, RZ, RZ, R2 ;  /* 0x000000ffff077224 */ /* 0x000fe200078e0002 */
[----:B--23--:R0:W-:Y:S06]  /*0570*/  STL.64 [R1], R10 ;  /* 0x0000000a01007387 */ /* 0x00c1ec0000100a00 */
[----:B------:R-:W-:-:S07]  /*0580*/  LEPC R20, `(.L_x_27) ;  /* 0x000000001014794e */ /* 0x000fce0000000000 */
[----:B0-----:R-:W-:Y:S05]  /*0590*/  CALL.ABS.NOINC R8 ;  /* 0x0000000008007343 */ /* 0x001fea0003c00000 */
.L_x_27:
[----:B------:R-:W0:Y:S01]  /*05a0*/  LDC.64 R4, c[0x0][0x380] ;  /* 0x0000e000ff047b82 */ /* 0x000e220000000a00 */
[----:B------:R-:W1:Y:S01]  /*05b0*/  LDCU.64 UR4, c[0x4][URZ] ;  /* 0x01000000ff0477ac */ /* 0x000e620008000a00 */
[----:B0-----:R-:W-:-:S06]  /*05c0*/  IMAD.WIDE.U32 R10, R23, 0x8, R4 ;  /* 0x00000008170a7825 */ /* 0x001fcc00078e0004 */
[----:B------:R-:W2:Y:S01]  /*05d0*/  LDG.E.64 R10, desc[UR36][R10.64] ;  /* 0x000000240a0a7981 */ /* 0x000ea2000c1e1b00 */
[----:B------:R0:W3:Y:S01]  /*05e0*/  LDC.64 R8, c[0x4][R17] ;  /* 0x0100000011087b82 */ /* 0x0000e20000000a00 */
[----:B-1----:R-:W-:Y:S01]  /*05f0*/  MOV R4, UR4 ;  /* 0x0000000400047c02 */ /* 0x002fe20008000f00 */
[----:B------:R-:W-:Y:S01]  /*0600*/  IMAD.U32 R5, RZ, RZ, UR5 ;  /* 0x00000005ff057e24 */ /* 0x000fe2000f8e00ff */
[----:B------:R-:W-:Y:S01]  /*0610*/  MOV R7, R2 ;  /* 0x0000000200077202 */ /* 0x000fe20000000f00 */
[----:B------:R-:W-:Y:S01]  /*0620*/  IMAD.MOV.U32 R6, RZ, RZ, R16 ;  /* 0x000000ffff067224 */ /* 0x000fe200078e0010 */
[----:B--23--:R0:W-:Y:S06]  /*0630*/  STL.64 [R1], R10 ;  /* 0x0000000a01007387 */ /* 0x00c1ec0000100a00 */
[----:B------:R-:W-:-:S07]  /*0640*/  LEPC R20, `(.L_x_28) ;  /* 0x000000001014794e */ /* 0x000fce0000000000 */
[----:B0-----:R-:W-:Y:S05]  /*0650*/  CALL.ABS.NOINC R8 ;  /* 0x0000000008007343 */ /* 0x001fea0003c00000 */
.L_x_28:
        /* <DEDUP_REMOVED lines=12> */
.L_x_29:
        /* <DEDUP_REMOVED lines=12> */
.L_x_30:
        /* <DEDUP_REMOVED lines=12> */
.L_x_31:
        /* <DEDUP_REMOVED lines=12> */
.L_x_32:
        /* <DEDUP_REMOVED lines=12> */
.L_x_33:
        /* <DEDUP_REMOVED lines=12> */
.L_x_34:
        /* <DEDUP_REMOVED lines=12> */
.L_x_35:
        /* <DEDUP_REMOVED lines=12> */
.L_x_36:
        /* <DEDUP_REMOVED lines=12> */
.L_x_37:
        /* <DEDUP_REMOVED lines=12> */
.L_x_38:
        /* <DEDUP_REMOVED lines=12> */
.L_x_39:
[----:B------:R-:W-:Y:S01]  /*0ea0*/  IADD3 R35, PT, PT, R35, 0x10, RZ ;  /* 0x0000001023237810 */ /* 0x000fe20007ffe0ff */
[C---:B------:R-:W-:Y:S01]  /*0eb0*/  IMAD.IADD R18, R37.reuse, 0x1, R18 ;  /* 0x0000000125127824 */ /* 0x040fe200078e0212 */
[C---:B------:R-:W-:Y:S01]  /*0ec0*/  IADD3 R22, PT, PT, R37.reuse, R22, RZ ;  /* 0x0000001625167210 */ /* 0x040fe20007ffe0ff */
[----:B------:R-:W-:Y:S01]  /*0ed0*/  IMAD.IADD R19, R37, 0x1, R19 ;  /* 0x0000000125137824 */ /* 0x000fe200078e0213 */
[----:B------:R-:W-:Y:S01]  /*0ee0*/  ISETP.NE.AND P0, PT, R35, RZ, PT ;  /* 0x000000ff2300720c */ /* 0x000fe20003f05270 */
[C---:B------:R-:W-:Y:S01]  /*0ef0*/  IMAD.IADD R23, R37.reuse, 0x1, R23 ;  /* 0x0000000125177824 */ /* 0x040fe200078e0217 */
[C---:B------:R-:W-:Y:S01]  /*0f00*/  IADD3 R25, PT, PT, R37.reuse, R25, RZ ;  /* 0x0000001925197210 */ /* 0x040fe20007ffe0ff */
[C---:B------:R-:W-:Y:S01]  /*0f10*/  IMAD.IADD R24, R37.reuse, 0x1, R24 ;  /* 0x0000000125187824 */ /* 0x040fe200078e0218 */
[C---:B------:R-:W-:Y:S01]  /*0f20*/  IADD3 R28, PT, PT, R37.reuse, R28, RZ ;  /* 0x0000001c251c7210 */ /* 0x040fe20007ffe0ff */
[C---:B------:R-:W-:Y:S01]  /*0f30*/  IMAD.IADD R26, R37.reuse, 0x1, R26 ;  /* 0x00000001251a7824 */ /* 0x040fe200078e021a */
[C---:B------:R-:W-:Y:S01]  /*0f40*/  IADD3 R31, PT, PT, R37.reuse, R31, RZ ;  /* 0x0000001f251f7210 */ /* 0x040fe20007ffe0ff */
[C---:B------:R-:W-:Y:S01]  /*0f50*/  IMAD.IADD R27, R37.reuse, 0x1, R27 ;  /* 0x00000001251b7824 */ /* 0x040fe200078e021b */
[C---:B------:R-:W-:Y:S01]  /*0f60*/  IADD3 R34, PT, PT, R37.reuse, R34, RZ ;  /* 0x0000002225227210 */ /* 0x040fe20007ffe0ff */
[----:B------:R-:W-:-:S02]  /*0f70*/  IMAD.IADD R29, R37, 0x1, R29 ;  /* 0x00000001251d7824 */ /* 0x000fc400078e021d */
[C---:B------:R-:W-:Y:S02]  /*0f80*/  IMAD.IADD R30, R37.reuse, 0x1, R30 ;  /* 0x00000001251e7824 */ /* 0x040fe400078e021e */
[C---:B------:R-:W-:Y:S02]  /*0f90*/  IMAD.IADD R32, R37.reuse, 0x1, R32 ;  /* 0x0000000125207824 */ /* 0x040fe400078e0220 */
[C---:B------:R-:W-:Y:S02]  /*0fa0*/  IMAD.IADD R33, R37.reuse, 0x1, R33 ;  /* 0x0000000125217824 */ /* 0x040fe400078e0221 */
[----:B------:R-:W-:Y:S01]  /*0fb0*/  IMAD.WIDE.U32 R38, R37, 0x8, R38 ;  /* 0x0000000825267825 */ /* 0x000fe200078e0026 */
[----:B------:R-:W-:Y:S06]  /*0fc0*/  @P0 BRA `(.L_x_40) ;  /* 0xfffffff000b40947 */ /* 0x000fec000383ffff */
[----:B------:R-:W-:Y:S05]  /*0fd0*/  BSYNC.RECONVERGENT B6 ;  /* 0x0000000000067941 */ /* 0x000fea0003800200 */
.L_x_23:
[----:B------:R-:W0:Y:S02]  /*0fe0*/  LDCU UR4, c[0x0][0x38c] ;  /* 0x00007180ff0477ac */ /* 0x000e240008000800 */
[----:B0-----:R-:W-:-:S06]  /*0ff0*/  ULOP3.LUT UR4, UR4, 0x7ffffff0, URZ, 0xc0, !UPT ;  /* 0x7ffffff004047892 */ /* 0x001fcc000f8ec0ff */
[----:B------:R-:W-:-:S07]  /*1000*/  IMAD.U32 R19, RZ, RZ, UR4 ;  /* 0x00000004ff137e24 */ /* 0x000fce000f8e00ff */
.L_x_22:
[----:B------:R-:W1:Y:S02]  /*1010*/  LDC R18, c[0x0][0x38c] ;  /* 0x0000e300ff127b82 */ /* 0x000e640000000800 */
[----:B-1----:R-:W-:-:S04]  /*1020*/  LOP3.LUT R0, R18, 0xf, RZ, 0xc0, !PT ;  /* 0x0000000f12007812 */ /* 0x002fc800078ec0ff */
[----:B------:R-:W-:-:S13]  /*1030*/  ISETP.NE.AND P0, PT, R0, RZ, PT ;  /* 0x000000ff0000720c */ /* 0x000fda0003f05270 */
[----:B------:R-:W-:Y:S05]  /*1040*/  @!P0 BRA `(.L_x_41) ;  /* 0x0000000c00ac8947 */ /* 0x000fea0003800000 */
[----:B------:R-:W-:-:S05]  /*1050*/  VIADD R0, R0, 0xffffffff ;  /* 0xffffffff00007836 */ /* 0x000fca0000000000 */
[----:B------:R-:W-:-:S13]  /*1060*/  ISETP.GE.U32.AND P0, PT, R0, 0x7, PT ;  /* 0x000000070000780c */ /* 0x000fda0003f06070 */
[----:B------:R-:W-:Y:S05]  /*1070*/  @!P0 BRA `(.L_x_42) ;  /* 0x0000000400c88947 */ /* 0x000fea0003800000 */
[----:B------:R-:W1:Y:S01]  /*1080*/  LDC.64 R8, c[0x0][0x380] ;  /* 0x0000e000ff087b82 */ /* 0x000e620000000a00 */
[----:B------:R-:W2:Y:S02]  /*1090*/  LDCU UR4, c[0x0][0x388] ;  /* 0x00007100ff0477ac */ /* 0x000ea40008000800 */
[----:B--2---:R-:W-:Y:S01]  /*10a0*/  IMAD R23, R19, UR4, R36 ;  /* 0x0000000413177c24 */ /* 0x004fe2000f8e0224 */
[----:B------:R-:W-:Y:S01]  /*10b0*/  MOV R17, 0x18 ;  /* 0x0000001800117802 */ /* 0x000fe20000000f00 */
[----:B------:R-:W2:Y:S02]  /*10c0*/  LDCU.64 UR4, c[0x4][URZ] ;  /* 0x01000000ff0477ac */ /* 0x000ea40008000a00 */
[----:B-1----:R-:W-:-:S06]  /*10d0*/  IMAD.WIDE.U32 R8, R23, 0x8, R8 ;  /* 0x0000000817087825 */ /* 0x002fcc00078e0008 */
[----:B0-----:R-:W3:Y:S01]  /*10e0*/  LDG.E.64 R8, desc[UR36][R8.64] ;  /* 0x0000002408087981 */ /* 0x001ee2000c1e1b00 */
[----:B------:R0:W1:Y:S01]  /*10f0*/  LDC.64 R10, c[0x4][R17] ;  /* 0x01000000110a7b82 */ /* 0x0000620000000a00 */
[----:B------:R-:W-:Y:S01]  /*1100*/  MOV R6, R16 ;  /* 0x0000001000067202 */ /* 0x000fe20000000f00 */
[----:B------:R-:W-:Y:S01]  /*1110*/  IMAD.MOV.U32 R7, RZ, RZ, R2 ;  /* 0x000000ffff077224 */ /* 0x000fe200078e0002 */
[----:B--2---:R-:W-:Y:S01]  /*1120*/  MOV R4, UR4 ;  /* 0x0000000400047c02 */ /* 0x004fe20008000f00 */
[----:B------:R-:W-:Y:S01]  /*1130*/  IMAD.U32 R5, RZ, RZ, UR5 ;  /* 0x00000005ff057e24 */ /* 0x000fe2000f8e00ff */
[----:B-1-3--:R0:W-:Y:S06]  /*1140*/  STL.64 [R1], R8 ;  /* 0x0000000801007387 */ /* 0x00a1ec0000100a00 */
[----:B------:R-:W-:-:S07]  /*1150*/  LEPC R20, `(.L_x_43) ;  /* 0x000000001014794e */ /* 0x000fce0000000000 */
[----:B0-----:R-:W-:Y:S05]  /*1160*/  CALL.ABS.NOINC R10 ;  /* 0x000000000a007343 */ /* 0x001fea0003c00000 */
.L_x_43:
[----:B------:R-:W0:Y:S01]  /*1170*/  LDC.64 R8, c[0x0][0x380] ;  /* 0x0000e000ff087b82 */ /* 0x000e220000000a00 */
[----:B------:R-:W1:Y:S02]  /*1180*/  LDCU UR4, c[0x0][0x388] ;  /* 0x00007100ff0477ac */ /* 0x000e640008000800 */
[----:B-1----:R-:W-:-:S05]  /*1190*/  IADD3 R23, PT, PT, R23, UR4, RZ ;  /* 0x0000000417177c10 */ /* 0x002fca000fffe0ff */
[----:B------:R1:W2:Y:S01]  /*11a0*/  LDC.64 R10, c[0x4][R17] ;  /* 0x01000000110a7b82 */ /* 0x0002a20000000a00 */
[----:B------:R-:W3:Y:S01]  /*11b0*/  LDCU.64 UR4, c[0x4][URZ] ;  /* 0x01000000ff0477ac */ /* 0x000ee20008000a00 */
[----:B0-----:R-:W-:-:S06]  /*11c0*/  IMAD.WIDE.U32 R8, R23, 0x8, R8 ;  /* 0x0000000817087825 */ /* 0x001fcc00078e0008 */
[----:B------:R-:W4:Y:S01]  /*11d0*/  LDG.E.64 R8, desc[UR36][R8.64] ;  /* 0x0000002408087981 */ /* 0x000f22000c1e1b00 */
[----:B------:R-:W-:Y:S01]  /*11e0*/  IMAD.MOV.U32 R6, RZ, RZ, R16 ;  /* 0x000000ffff067224 */ /* 0x000fe200078e0010 */
[----:B------:R-:W-:Y:S01]  /*11f0*/  MOV R7, R2 ;  /* 0x0000000200077202 */ /* 0x000fe20000000f00 */
[----:B---3--:R-:W-:Y:S01]  /*1200*/  IMAD.U32 R4, RZ, RZ, UR4 ;  /* 0x00000004ff047e24 */ /* 0x008fe2000f8e00ff */
[----:B------:R-:W-:Y:S01]  /*1210*/  MOV R5, UR5 ;  /* 0x0000000500057c02 */ /* 0x000fe20008000f00 */
[----:B--2-4-:R1:W-:Y:S06]  /*1220*/  STL.64 [R1], R8 ;  /* 0x0000000801007387 */ /* 0x0143ec0000100a00 */
[----:B------:R-:W-:-:S07]  /*1230*/  LEPC R20, `(.L_x_44) ;  /* 0x000000001014794e */ /* 0x000fce0000000000 */
[----:B-1----:R-:W-:Y:S05]  /*1240*/  CALL.ABS.NOINC R10 ;  /* 0x000000000a007343 */ /* 0x002fea0003c00000 */
.L_x_44:
[----:B------:R-:W0:Y:S01]  /*1250*/  LDC.64 R8, c[0x0][0x380] ;  /* 0x0000e000ff087b82 */ /* 0x000e220000000a00 */
[----:B------:R-:W1:Y:S02]  /*1260*/  LDCU UR4, c[0x0][0x388] ;  /* 0x00007100ff0477ac */ /* 0x000e640008000800 */
[----:B-1----:R-:W-:-:S05]  /*1270*/  VIADD R23, R23, UR4 ;  /* 0x0000000417177c36 */ /* 0x002fca0008000000 */
[----:B------:R1:W2:Y:S01]  /*1280*/  LDC.64 R10, c[0x4][R17] ;  /* 0x01000000110a7b82 */ /* 0x0002a20000000a00 */
[----:B------:R-:W3:Y:S01]  /*1290*/  LDCU.64 UR4, c[0x4][URZ] ;  /* 0x01000000ff0477ac */ /* 0x000ee20008000a00 */
[----:B0-----:R-:W-:-:S06]  /*12a0*/  IMAD.WIDE.U32 R8, R23, 0x8, R8 ;  /* 0x0000000817087825 */ /* 0x001fcc00078e0008 */
[----:B------:R-:W4:Y:S01]  /*12b0*/  LDG.E.64 R8, desc[UR36][R8.64] ;  /* 0x0000002408087981 */ /* 0x000f22000c1e1b00 */
[----:B------:R-:W-:Y:S01]  /*12c0*/  MOV R6, R16 ;  /* 0x0000001000067202 */ /* 0x000fe20000000f00 */
[----:B------:R-:W-:Y:S01]  /*12d0*/  IMAD.MOV.U32 R7, RZ, RZ, R2 ;  /* 0x000000ffff077224 */ /* 0x000fe200078e0002 */
[----:B---3--:R-:W-:Y:S01]  /*12e0*/  MOV R4, UR4 ;  /* 0x0000000400047c02 */ /* 0x008fe20008000f00 */
[----:B------:R-:W-:Y:S01]  /*12f0*/  IMAD.U32 R5, RZ, RZ, UR5 ;  /* 0x00000005ff057e24 */ /* 0x000fe2000f8e00ff */
[----:B--2-4-:R1:W-:Y:S06]  /*1300*/  STL.64 [R1], R8 ;  /* 0x0000000801007387 */ /* 0x0143ec0000100a00 */
[----:B------:R-:W-:-:S07]  /*1310*/  LEPC R20, `(.L_x_45) ;  /* 0x000000001014794e */ /* 0x000fce0000000000 */
[----:B-1----:R-:W-:Y:S05]  /*1320*/  CALL.ABS.NOINC R10 ;  /* 0x000000000a007343 */ /* 0x002fea0003c00000 */
.L_x_45:
        /* <DEDUP_REMOVED lines=14> */
.L_x_46:
        /* <DEDUP_REMOVED lines=14> */
.L_x_47:
        /* <DEDUP_REMOVED lines=14> */
.L_x_48:
        /* <DEDUP_REMOVED lines=14> */
.L_x_49:
        /* <DEDUP_REMOVED lines=14> */
.L_x_50:
[----:B------:R-:W-:-:S07]  /*1790*/  VIADD R19, R19, 0x8 ;  /* 0x0000000813137836 */ /* 0x000fce0000000000 */
.L_x_42:
[----:B------:R-:W-:-:S04]  /*17a0*/  LOP3.LUT R0, R18, 0x7, RZ, 0xc0, !PT ;  /* 0x0000000712007812 */ /* 0x000fc800078ec0ff */
[----:B------:R-:W-:-:S13]  /*17b0*/  ISETP.NE.AND P0, PT, R0, RZ, PT ;  /* 0x000000ff0000720c */ /* 0x000fda0003f05270 */
[----:B------:R-:W-:Y:S05]  /*17c0*/  @!P0 BRA `(.L_x_41) ;  /* 0x0000000400cc8947 */ /* 0x000fea0003800000 */
[----:B------:R-:W-:-:S04]  /*17d0*/  IADD3 R0, PT, PT, R0, -0x1, RZ ;  /* 0xffffffff00007810 */ /* 0x000fc80007ffe0ff */
        /* <DEDUP_REMOVED lines=10> */
[----:B------:R-:W-:Y:S01]  /*1880*/  IMAD.MOV.U32 R6, RZ, RZ, R16 ;  /* 0x000000ffff067224 */ /* 0x000fe200078e0010 */
[----:B------:R-:W-:Y:S01]  /*1890*/  MOV R7, R2 ;  /* 0x0000000200077202 */ /* 0x000fe20000000f00 */
[----:B--2---:R-:W-:Y:S01]  /*18a0*/  IMAD.U32 R4, RZ, RZ, UR4 ;  /* 0x00000004ff047e24 */ /* 0x004fe2000f8e00ff */
[----:B------:R-:W-:Y:S01]  /*18b0*/  MOV R5, UR5 ;  /* 0x0000000500057c02 */ /* 0x000fe20008000f00 */
[----:B-1-3--:R0:W-:Y:S06]  /*18c0*/  STL.64 [R1], R8 ;  /* 0x0000000801007387 */ /* 0x00a1ec0000100a00 */
[----:B------:R-:W-:-:S07]  /*18d0*/  LEPC R20, `(.L_x_52) ;  /* 0x000000001014794e */ /* 0x000fce0000000000 */
[----:B0-----:R-:W-:Y:S05]  /*18e0*/  CALL.ABS.NOINC R10 ;  /* 0x000000000a007343 */ /* 0x001fea0003c00000 */
.L_x_52:
        /* <DEDUP_REMOVED lines=14> */
.L_x_53:
        /* <DEDUP_REMOVED lines=14> */
.L_x_54:
        /* <DEDUP_REMOVED lines=14> */
.L_x_55:
[----:B------:R-:W-:-:S07]  /*1b90*/  IADD3 R19, PT, PT, R19, 0x4, RZ ;  /* 0x0000000413137810 */ /* 0x000fce0007ffe0ff */
.L_x_51:
[----:B------:R-:W-:-:S04]  /*1ba0*/  LOP3.LUT R18, R18, 0x3, RZ, 0xc0, !PT ;  /* 0x0000000312127812 */ /* 0x000fc800078ec0ff */
[----:B------:R-:W-:-:S13]  /*1bb0*/  ISETP.NE.AND P0, PT, R18, RZ, PT ;  /* 0x000000ff1200720c */ /* 0x000fda0003f05270 */
        /* <DEDUP_REMOVED lines=9> */
[----:B------:R-:W-:Y:S01]  /*1c50*/  ISETP.NE.AND P0, PT, R18, 0x1, PT ;  /* 0x000000011200780c */ /* 0x000fe20003f05270 */
[----:B------:R-:W-:Y:S01]  /*1c60*/  IMAD.MOV.U32 R6, RZ, RZ, R16 ;  /* 0x000000ffff067224 */ /* 0x000fe200078e0010 */
[----:B------:R-:W-:Y:S02]  /*1c70*/  MOV R7, R2 ;  /* 0x0000000200077202 */ /* 0x000fe40000000f00 */
[----:B------:R-:W-:Y:S01]  /*1c80*/  P2R R0, PR, RZ, 0x1 ;  /* 0x00000001ff007803 */ /* 0x000fe20000000000 */
[----:B--2---:R-:W-:Y:S01]  /*1c90*/  IMAD.U32 R4, RZ, RZ, UR4 ;  /* 0x00000004ff047e24 */ /* 0x004fe2000f8e00ff */
[----:B------:R-:W-:Y:S01]  /*1ca0*/  MOV R5, UR5 ;  /* 0x0000000500057c02 */ /* 0x000fe20008000f00 */
[----:B-1-3--:R0:W-:Y:S06]  /*1cb0*/  STL.64 [R1], R8 ;  /* 0x0000000801007387 */ /* 0x00a1ec0000100a00 */
[----:B------:R-:W-:-:S07]  /*1cc0*/  LEPC R20, `(.L_x_56) ;  /* 0x000000001014794e */ /* 0x000fce0000000000 */
[----:B0-----:R-:W-:Y:S05]  /*1cd0*/  CALL.ABS.NOINC R10 ;  /* 0x000000000a007343 */ /* 0x001fea0003c00000 */
.L_x_56:
[----:B------:R-:W-:-:S13]  /*1ce0*/  ISETP.NE.AND P6, PT, R18, 0x1, PT ;  /* 0x000000011200780c */ /* 0x000fda0003fc5270 */
[----:B------:R-:W-:Y:S05]  /*1cf0*/  @!P6 BRA `(.L_x_41) ;  /* 0x000000000080e947 */ /* 0x000fea0003800000 */
[----:B------:R-:W0:Y:S01]  /*1d00*/  LDC.64 R8, c[0x0][0x380] ;  /* 0x0000e000ff087b82 */ /* 0x000e220000000a00 */
[----:B------:R-:W1:Y:S02]  /*1d10*/  LDCU UR4, c[0x0][0x388] ;  /* 0x00007100ff0477ac */ /* 0x000e640008000800 */
[----:B-1----:R-:W-:-:S05]  /*1d20*/  VIADD R19, R19, UR4 ;  /* 0x0000000413137c36 */ /* 0x002fca0008000000 */
[----:B------:R1:W2:Y:S01]  /*1d30*/  LDC.64 R10, c[0x4][R17] ;  /* 0x01000000110a7b82 */ /* 0x0002a20000000a00 */
[----:B------:R-:W3:Y:S01]  /*1d40*/  LDCU.64 UR4, c[0x4][URZ] ;  /* 0x01000000ff0477ac */ /* 0x000ee20008000a00 */
[----:B0-----:R-:W-:-:S06]  /*1d50*/  IMAD.WIDE.U32 R8, R19, 0x8, R8 ;  /* 0x0000000813087825 */ /* 0x001fcc00078e0008 */
[----:B------:R-:W4:Y:S01]  /*1d60*/  LDG.E.64 R8, desc[UR36][R8.64] ;  /* 0x0000002408087981 */ /* 0x000f22000c1e1b00 */
[----:B------:R-:W-:Y:S01]  /*1d70*/  ISETP.NE.AND P0, PT, R18, 0x2, PT ;  /* 0x000000021200780c */ /* 0x000fe20003f05270 */
[----:B------:R-:W-:Y:S01]  /*1d80*/  IMAD.MOV.U32 R7, RZ, RZ, R2 ;  /* 0x000000ffff077224 */ /* 0x000fe200078e0002 */
[----:B------:R-:W-:Y:S02]  /*1d90*/  MOV R6, R16 ;  /* 0x0000001000067202 */ /* 0x000fe40000000f00 */
[----:B------:R-:W-:Y:S02]  /*1da0*/  P2R R0, PR, RZ, 0x1 ;  /* 0x00000001ff007803 */ /* 0x000fe40000000000 */
[----:B---3--:R-:W-:Y:S01]  /*1db0*/  MOV R4, UR4 ;  /* 0x0000000400047c02 */ /* 0x008fe20008000f00 */
[----:B------:R-:W-:Y:S01]  /*1dc0*/  IMAD.U32 R5, RZ, RZ, UR5 ;  /* 0x00000005ff057e24 */ /* 0x000fe2000f8e00ff */
[----:B--2-4-:R1:W-:Y:S06]  /*1dd0*/  STL.64 [R1], R8 ;  /* 0x0000000801007387 */ /* 0x0143ec0000100a00 */
[----:B------:R-:W-:-:S07]  /*1de0*/  LEPC R20, `(.L_x_57) ;  /* 0x000000001014794e */ /* 0x000fce0000000000 */
[----:B-1----:R-:W-:Y:S05]  /*1df0*/  CALL.ABS.NOINC R10 ;  /* 0x000000000a007343 */ /* 0x002fea0003c00000 */
.L_x_57:
[----:B------:R-:W-:-:S13]  /*1e00*/  ISETP.NE.AND P6, PT, R18, 0x2, PT ;  /* 0x000000021200780c */ /* 0x000fda0003fc5270 */
[----:B------:R-:W-:Y:S05]  /*1e10*/  @!P6 BRA `(.L_x_41) ;  /* 0x000000000038e947 */ /* 0x000fea0003800000 */
        /* <DEDUP_REMOVED lines=14> */
.L_x_41:
[----:B------:R-:W-:Y:S01]  /*1f00*/  MOV R0, 0x18 ;  /* 0x0000001800007802 */ /* 0x000fe20000000f00 */
[----:B------:R-:W1:Y:S01]  /*1f10*/  LDCU.64 UR4, c[0x4][0x8] ;  /* 0x01000100ff0477ac */ /* 0x000e620008000a00 */
[----:B------:R-:W-:Y:S02]  /*1f20*/  CS2R R6, SRZ ;  /* 0x0000000000067805 */ /* 0x000fe4000001ff00 */
[----:B------:R2:W3:Y:S01]  /*1f30*/  LDC.64 R8, c[0x4][R0] ;  /* 0x0100000000087b82 */ /* 0x0004e20000000a00 */
[----:B-1----:R-:W-:Y:S01]  /*1f40*/  IMAD.U32 R4, RZ, RZ, UR4 ;  /* 0x00000004ff047e24 */ /* 0x002fe2000f8e00ff */
[----:B--2---:R-:W-:-:S07]  /*1f50*/  MOV R5, UR5 ;  /* 0x0000000500057c02 */ /* 0x004fce0008000f00 */
[----:B------:R-:W-:-:S07]  /*1f60*/  LEPC R20, `(.L_x_58) ;  /* 0x000000001014794e */ /* 0x000fce0000000000 */
[----:B0--3--:R-:W-:Y:S05]  /*1f70*/  CALL.ABS.NOINC R8 ;  /* 0x0000000008007343 */ /* 0x009fea0003c00000 */
.L_x_58:
[----:B------:R-:W0:Y:S01]  /*1f80*/  LDCU UR4, c[0x0][0x388] ;  /* 0x00007100ff0477ac */ /* 0x000e220008000800 */
[----:B------:R-:W-:-:S05]  /*1f90*/  VIADD R36, R36, 0x1 ;  /* 0x0000000124247836 */ /* 0x000fca0000000000 */
[----:B0-----:R-:W-:-:S13]  /*1fa0*/  ISETP.NE.AND P0, PT, R36, UR4, PT ;  /* 0x0000000424007c0c */ /* 0x001fda000bf05270 */
[----:B------:R-:W-:Y:S05]  /*1fb0*/  @!P0 EXIT ;  /* 0x000000000000894d */ /* 0x000fea0003800000 */
[----:B------:R-:W-:Y:S05]  /*1fc0*/  BRA `(.L_x_59) ;  /* 0xffffffe000487947 */ /* 0x000fea000383ffff */
.L_x_21:
[C---:B------:R-:W-:Y:S02]  /*1fd0*/  IADD3 R0, PT, PT, R17.reuse, -0x1, RZ ;  /* 0xffffffff11007810 */ /* 0x040fe40007ffe0ff */
[----:B------:R-:W-:Y:S02]  /*1fe0*/  LOP3.LUT R16, R17, 0x3, RZ, 0xc0, !PT ;  /* 0x0000000311107812 */ /* 0x000fe400078ec0ff */
[----:B------:R-:W-:-:S13]  /*1ff0*/  ISETP.GE.U32.AND P0, PT, R0, 0x3, PT ;  /* 0x000000030000780c */ /* 0x000fda0003f06070 */
[----:B------:R-:W-:Y:S05]  /*2000*/  @!P0 BRA `(.L_x_60) ;  /* 0x0000000000988947 */ /* 0x000fea0003800000 */
[----:B------:R-:W-:Y:S01]  /*2010*/  BSSY.RECONVERGENT B6, `(.L_x_60) ;  /* 0x0000025000067945 */ /* 0x000fe20003800200 */
[----:B------:R-:W-:Y:S01]  /*2020*/  LOP3.LUT R17, R17, 0x7ffffffc, RZ, 0xc0, !PT ;  /* 0x7ffffffc11117812 */ /* 0x000fe200078ec0ff */
[----:B------:R-:W-:-:S07]  /*2030*/  IMAD.MOV.U32 R18, RZ, RZ, RZ ;  /* 0x000000ffff127224 */ /* 0x000fce00078e00ff */
.L_x_65:
[----:B------:R-:W-:Y:S01]  /*2040*/  MOV R2, 0x18 ;  /* 0x0000001800027802 */ /* 0x000fe20000000f00 */
[----:B------:R-:W0:Y:S01]  /*2050*/  LDCU.64 UR4, c[0x4][0x8] ;  /* 0x01000100ff0477ac */ /* 0x000e220008000a00 */
[----:B------:R-:W-:Y:S02]  /*2060*/  IADD3 R18, PT, PT, R18, 0x4, RZ ;  /* 0x0000000412127810 */ /* 0x000fe40007ffe0ff */
[----:B------:R-:W-:Y:S01]  /*2070*/  CS2R R6, SRZ ;  /* 0x0000000000067805 */ /* 0x000fe2000001ff00 */
[----:B------:R1:W2:Y:S01]  /*2080*/  LDC.64 R8, c[0x4][R2] ;  /* 0x0100000002087b82 */ /* 0x0002a20000000a00 */
[----:B------:R-:W-:-:S04]  /*2090*/  ISETP.NE.AND P0, PT, R18, R17, PT ;  /* 0x000000111200720c */ /* 0x000fc80003f05270 */
[----:B------:R-:W-:Y:S01]  /*20a0*/  P2R R19, PR, RZ, 0x1 ;  /* 0x00000001ff137803 */ /* 0x000fe20000000000 */
[----:B0-----:R-:W-:Y:S01]  /*20b0*/  IMAD.U32 R4, RZ, RZ, UR4 ;  /* 0x00000004ff047e24 */ /* 0x001fe2000f8e00ff */
[----:B-1----:R-:W-:-:S07]  /*20c0*/  MOV R5, UR5 ;  /* 0x0000000500057c02 */ /* 0x002fce0008000f00 */
[----:B------:R-:W-:-:S07]  /*20d0*/  LEPC R20, `(.L_x_61) ;  /* 0x000000001014794e */ /* 0x000fce0000000000 */
[----:B--2---:R-:W-:Y:S05]  /*20e0*/  CALL.ABS.NOINC R8 ;  /* 0x0000000008007343 */ /* 0x004fea0003c00000 */
.L_x_61:
[----:B------:R0:W1:Y:S01]  /*20f0*/  LDC.64 R8, c[0x4][R2] ;  /* 0x0100000002087b82 */ /* 0x0000620000000a00 */
[----:B------:R-:W2:Y:S01]  /*2100*/  LDCU.64 UR4, c[0x4][0x8] ;  /* 0x01000100ff0477ac */ /* 0x000ea20008000a00 */
[----:B------:R-:W-:Y:S01]  /*2110*/  CS2R R6, SRZ ;  /* 0x0000000000067805 */ /* 0x000fe2000001ff00 */
[----:B--2---:R-:W-:Y:S01]  /*2120*/  IMAD.U32 R4, RZ, RZ, UR4 ;  /* 0x00000004ff047e24 */ /* 0x004fe2000f8e00ff */
[----:B0-----:R-:W-:-:S07]  /*2130*/  MOV R5, UR5 ;  /* 0x0000000500057c02 */ /* 0x001fce0008000f00 */
[----:B------:R-:W-:-:S07]  /*2140*/  LEPC R20, `(.L_x_62) ;  /* 0x000000001014794e */ /* 0x000fce0000000000 */
[----:B-1----:R-:W-:Y:S05]  /*2150*/  CALL.ABS.NOINC R8 ;  /* 0x0000000008007343 */ /* 0x002fea0003c00000 */
.L_x_62:
[----:B------:R0:W1:Y:S01]  /*2160*/  LDC.64 R8, c[0x4][R2] ;  /* 0x0100000002087b82 */ /* 0x0000620000000a00 */
[----:B------:R-:W2:Y:S01]  /*2170*/  LDCU.64 UR4, c[0x4][0x8] ;  /* 0x01000100ff0477ac */ /* 0x000ea20008000a00 */
[----:B------:R-:W-:Y:S01]  /*2180*/  CS2R R6, SRZ ;  /* 0x0000000000067805 */ /* 0x000fe2000001ff00 */
[----:B--2---:R-:W-:Y:S01]  /*2190*/  IMAD.U32 R4, RZ, RZ, UR4 ;  /* 0x00000004ff047e24 */ /* 0x004fe2000f8e00ff */
[----:B0-----:R-:W-:-:S07]  /*21a0*/  MOV R5, UR5 ;  /* 0x0000000500057c02 */ /* 0x001fce0008000f00 */
[----:B------:R-:W-:-:S07]  /*21b0*/  LEPC R20, `(.L_x_63) ;  /* 0x000000001014794e */ /* 0x000fce0000000000 */
[----:B-1----:R-:W-:Y:S05]  /*21c0*/  CALL.ABS.NOINC R8 ;  /* 0x0000000008007343 */ /* 0x002fea0003c00000 */
.L_x_63:
[----:B------:R-:W0:Y:S01]  /*21d0*/  LDC.64 R2, c[0x4][R2] ;  /* 0x0100000002027b82 */ /* 0x000e220000000a00 */
[----:B------:R-:W1:Y:S01]  /*21e0*/  LDCU.64 UR4, c[0x4][0x8] ;  /* 0x01000100ff0477ac */ /* 0x000e620008000a00 */
[----:B------:R-:W-:Y:S01]  /*21f0*/  CS2R R6, SRZ ;  /* 0x0000000000067805 */ /* 0x000fe2000001ff00 */
[----:B-1----:R-:W-:Y:S01]  /*2200*/  IMAD.U32 R4, RZ, RZ, UR4 ;  /* 0x00000004ff047e24 */ /* 0x002fe2000f8e00ff */
[----:B------:R-:W-:-:S07]  /*2210*/  MOV R5, UR5 ;  /* 0x0000000500057c02 */ /* 0x000fce0008000f00 */
[----:B------:R-:W-:-:S07]  /*2220*/  LEPC R20, `(.L_x_64) ;  /* 0x000000001014794e */ /* 0x000fce0000000000 */
[----:B0-----:R-:W-:Y:S05]  /*2230*/  CALL.ABS.NOINC R2 ;  /* 0x0000000002007343 */ /* 0x001fea0003c00000 */
.L_x_64:
[----:B------:R-:W-:-:S13]  /*2240*/  ISETP.NE.AND P6, PT, R19, RZ, PT ;  /* 0x000000ff1300720c */ /* 0x000fda0003fc5270 */
[----:B------:R-:W-:Y:S05]  /*2250*/  @P6 BRA `(.L_x_65) ;  /* 0xfffffffc00786947 */ /* 0x000fea000383ffff */
[----:B------:R-:W-:Y:S05]  /*2260*/  BSYNC.RECONVERGENT B6 ;  /* 0x0000000000067941 */ /* 0x000fea0003800200 */
.L_x_60:
[----:B------:R-:W-:-:S13]  /*2270*/  ISETP.NE.AND P0, PT, R16, RZ, PT ;  /* 0x000000ff1000720c */ /* 0x000fda0003f05270 */
[----:B------:R-:W-:Y:S05]  /*2280*/  @!P0 EXIT ;  /* 0x000000000000894d */ /* 0x000fea0003800000 */
[----:B------:R-:W-:-:S07]  /*2290*/  IMAD.MOV.U32 R17, RZ, RZ, RZ ;  /* 0x000000ffff117224 */ /* 0x000fce00078e00ff */
.L_x_67:
        /* <DEDUP_REMOVED lines=11> */
.L_x_66:
[----:B------:R-:W-:-:S13]  /*2350*/  ISETP.NE.AND P6, PT, R18, RZ, PT ;  /* 0x000000ff1200720c */ /* 0x000fda0003fc5270 */
[----:B------:R-:W-:Y:S05]  /*2360*/  @P6 BRA `(.L_x_67) ;  /* 0xfffffffc00cc6947 */ /* 0x000fea000383ffff */
[----:B------:R-:W-:Y:S05]  /*2370*/  EXIT ;  /* 0x000000000000794d */ /* 0x000fea0003800000 */
.L_x_68:
        /* <DEDUP_REMOVED lines=16> */
.L_x_73:


//--------------------- .nv.global.init           --------------------------
	.section	.nv.global.init,"aw",@progbits
.nv.global.init:
	.type		$str$1,@object
	.size		$str$1,($str$2 - $str$1)
$str$1:
        /*0000*/ 	.byte	0x0a, 0x00
	.type		$str$2,@object
	.size		$str$2,($str - $str$2)
$str$2:
        /*0002*/ 	.byte	0x25, 0x66, 0x0a, 0x00
	.type		$str,@object
	.size		$str,(.L_0 - $str)
$str:
        /*0006*/ 	.byte	0x25, 0x66, 0x20, 0x00
.L_0:


//--------------------- .nv.shared.reserved.0     --------------------------
	.section	.nv.shared.reserved.0,"aw",@nobits
	.weak		__nv_reservedSMEM_offset_0_alias
	.size		__nv_reservedSMEM_offset_0_alias, 0, 64
	.other		__nv_reservedSMEM_offset_0_alias,@"STO_CUDA_RESERVED_SHARED STV_DEFAULT"
__nv_reservedSMEM_offset_0_alias:
	.zero		0
	.zero		64


//--------------------- .nv.constant0._Z9gpu_houseP13cublasContextiiiPdS1_S1_ --------------------------
	.section	.nv.constant0._Z9gpu_houseP13cublasContextiiiPdS1_S1_,"a",@progbits
	.sectionflags	@""
	.align	4
.nv.constant0._Z9gpu_houseP13cublasContextiiiPdS1_S1_:
	.zero		944


//--------------------- .nv.constant0._Z13print_ptr_numPd --------------------------
	.section	.nv.constant0._Z13print_ptr_numPd,"a",@progbits
	.sectionflags	@""
	.align	4
.nv.constant0._Z13print_ptr_numPd:
	.zero		904


//--------------------- .nv.constant0._Z9print_ptrPdii --------------------------
	.section	.nv.constant0._Z9print_ptrPdii,"a",@progbits
	.sectionflags	@""
	.align	4
.nv.constant0._Z9print_ptrPdii:
	.zero		912


//--------------------- SYMBOLS --------------------------

	.type		.nv.reservedSmem.offset0,@object
	.size		.nv.reservedSmem.offset0,0x4
	.type		vprintf,@function
